//
// Generated by NVIDIA NVVM Compiler
//
// Compiler Build ID: CL-36424714
// Cuda compilation tools, release 13.0, V13.0.88
// Based on NVVM 20.0.0
//

.version 9.0
.target sm_100
.address_size 64

	// .globl	bgemm_shared_8192_bgemm_shared_8192_copy_fused_kernel_bfuse_idx_0
// _ZZ65bgemm_shared_8192_bgemm_shared_8192_copy_fused_kernel_bfuse_idx_0E15union_shared_0_ has been demoted
// _ZZ65bgemm_shared_8192_bgemm_shared_8192_copy_fused_kernel_bfuse_idx_0E15union_shared_1_ has been demoted

.visible .entry bgemm_shared_8192_bgemm_shared_8192_copy_fused_kernel_bfuse_idx_0(
	.param .u64 .ptr .align 1 bgemm_shared_8192_bgemm_shared_8192_copy_fused_kernel_bfuse_idx_0_param_0,
	.param .u64 .ptr .align 1 bgemm_shared_8192_bgemm_shared_8192_copy_fused_kernel_bfuse_idx_0_param_1,
	.param .u64 .ptr .align 1 bgemm_shared_8192_bgemm_shared_8192_copy_fused_kernel_bfuse_idx_0_param_2,
	.param .u64 .ptr .align 1 bgemm_shared_8192_bgemm_shared_8192_copy_fused_kernel_bfuse_idx_0_param_3,
	.param .u64 .ptr .align 1 bgemm_shared_8192_bgemm_shared_8192_copy_fused_kernel_bfuse_idx_0_param_4,
	.param .u64 .ptr .align 1 bgemm_shared_8192_bgemm_shared_8192_copy_fused_kernel_bfuse_idx_0_param_5
)
.maxntid 128
{
	.reg .pred 	%p<15>;
	.reg .b16 	%rs<24>;
	.reg .b32 	%r<120>;
	.reg .b32 	%f<439>;
	.reg .b64 	%rd<31>;
	// demoted variable
	.shared .align 4 .b8 _ZZ65bgemm_shared_8192_bgemm_shared_8192_copy_fused_kernel_bfuse_idx_0E15union_shared_0_[16384];
	// demoted variable
	.shared .align 4 .b8 _ZZ65bgemm_shared_8192_bgemm_shared_8192_copy_fused_kernel_bfuse_idx_0E15union_shared_1_[16384];
	mov.u32 	%r1, %ctaid.x;
	setp.gt.u32 	%p2, %r1, 65519;
	@%p2 bra 	$L__BB0_4;
	cvt.u16.u32 	%rs1, %r1;
	shr.u16 	%rs2, %rs1, 2;
	mul.hi.u16 	%rs3, %rs2, 24967;
	shr.u16 	%rs4, %rs3, 3;
	and.b16  	%rs5, %rs4, 1;
	setp.eq.b16 	%p6, %rs5, 1;
	@%p6 bra 	$L__BB0_3;
	shr.u16 	%rs15, %rs1, 3;
	mul.hi.u16 	%rs16, %rs15, 3121;
	mul.lo.s16 	%rs17, %rs16, 168;
	sub.s16 	%rs18, %rs1, %rs17;
	cvt.u32.u16 	%r34, %rs18;
	sub.s32 	%r35, %r1, %r34;
	shr.u32 	%r36, %r35, 1;
	mul.lo.s16 	%rs22, %rs4, 84;
	sub.s16 	%rs23, %rs1, %rs22;
	cvt.u32.u16 	%r37, %rs23;
	add.s32 	%r115, %r36, %r37;
	mov.pred 	%p14, -1;
	bra.uni 	$L__BB0_7;
$L__BB0_3:
	shr.u16 	%rs6, %rs1, 3;
	mul.hi.u16 	%rs7, %rs6, 3121;
	mul.lo.s16 	%rs8, %rs7, 168;
	sub.s16 	%rs9, %rs1, %rs8;
	cvt.u32.u16 	%r30, %rs9;
	sub.s32 	%r31, %r1, %r30;
	shr.u32 	%r32, %r31, 1;
	mul.lo.s16 	%rs13, %rs4, 84;
	sub.s16 	%rs14, %rs1, %rs13;
	cvt.u32.u16 	%r33, %rs14;
	add.s32 	%r115, %r32, %r33;
	mov.pred 	%p14, 0;
	bra.uni 	$L__BB0_7;
$L__BB0_4:
	and.b32  	%r4, %r1, 2147483640;
	setp.ne.s32 	%p3, %r4, 65520;
	@%p3 bra 	$L__BB0_6;
	add.s32 	%r115, %r1, -32760;
	mov.pred 	%p14, -1;
	bra.uni 	$L__BB0_7;
$L__BB0_6:
	add.s32 	%r115, %r1, -32768;
	mov.pred 	%p14, 0;
$L__BB0_7:
	not.pred 	%p9, %p14;
	@%p9 bra 	$L__BB0_13;
	mov.u32 	%r8, %tid.x;
	shl.b32 	%r78, %r115, 12;
	and.b32  	%r9, %r78, -131072;
	shl.b32 	%r79, %r8, 1;
	and.b32  	%r10, %r79, 30;
	and.b32  	%r80, %r78, -1048576;
	and.b32  	%r11, %r115, 31;
	shl.b32 	%r81, %r115, 15;
	shl.b32 	%r82, %r8, 5;
	or.b32  	%r83, %r82, %r8;
	or.b32  	%r84, %r83, %r81;
	and.b32  	%r85, %r84, 1018911;
	or.b32  	%r12, %r85, %r80;
	shl.b32 	%r86, %r8, 6;
	and.b32  	%r87, %r86, 7168;
	mov.u32 	%r88, _ZZ65bgemm_shared_8192_bgemm_shared_8192_copy_fused_kernel_bfuse_idx_0E15union_shared_0_;
	add.s32 	%r13, %r88, %r87;
	shl.b32 	%r89, %r8, 8;
	and.b32  	%r90, %r89, 3840;
	mov.u32 	%r91, _ZZ65bgemm_shared_8192_bgemm_shared_8192_copy_fused_kernel_bfuse_idx_0E15union_shared_1_;
	add.s32 	%r92, %r90, %r91;
	add.s32 	%r14, %r92, 128;
	mov.b32 	%r116, 0;
	mov.f32 	%f343, 0f00000000;
	mov.f32 	%f344, %f343;
	mov.f32 	%f345, %f343;
	mov.f32 	%f346, %f343;
	mov.f32 	%f347, %f343;
	mov.f32 	%f348, %f343;
	mov.f32 	%f349, %f343;
	mov.f32 	%f350, %f343;
	mov.f32 	%f351, %f343;
	mov.f32 	%f352, %f343;
	mov.f32 	%f353, %f343;
	mov.f32 	%f354, %f343;
	mov.f32 	%f355, %f343;
	mov.f32 	%f356, %f343;
	mov.f32 	%f357, %f343;
	mov.f32 	%f358, %f343;
	mov.f32 	%f359, %f343;
	mov.f32 	%f360, %f343;
	mov.f32 	%f361, %f343;
	mov.f32 	%f362, %f343;
	mov.f32 	%f363, %f343;
	mov.f32 	%f364, %f343;
	mov.f32 	%f365, %f343;
	mov.f32 	%f366, %f343;
	mov.f32 	%f367, %f343;
	mov.f32 	%f368, %f343;
	mov.f32 	%f369, %f343;
	mov.f32 	%f370, %f343;
	mov.f32 	%f371, %f343;
	mov.f32 	%f372, %f343;
	mov.f32 	%f373, %f343;
	mov.f32 	%f374, %f343;
$L__BB0_9:
	ld.param.u64 	%rd26, [bgemm_shared_8192_bgemm_shared_8192_copy_fused_kernel_bfuse_idx_0_param_1];
	ld.param.u64 	%rd25, [bgemm_shared_8192_bgemm_shared_8192_copy_fused_kernel_bfuse_idx_0_param_0];
	// begin inline asm
	bar.sync 0, 128;
	// end inline asm
	shl.b32 	%r94, %r116, 5;
	shl.b32 	%r95, %r8, 6;
	and.b32  	%r96, %r95, 7168;
	or.b32  	%r97, %r10, %r96;
	add.s32 	%r98, %r97, %r9;
	add.s32 	%r99, %r98, %r94;
	cvta.to.global.u64 	%rd16, %rd25;
	mul.wide.s32 	%rd17, %r99, 4;
	add.s64 	%rd18, %rd16, %rd17;
	ld.global.nc.v2.f32 	{%f253, %f254}, [%rd18];
	shl.b32 	%r100, %r8, 3;
	mov.u32 	%r101, _ZZ65bgemm_shared_8192_bgemm_shared_8192_copy_fused_kernel_bfuse_idx_0E15union_shared_0_;
	add.s32 	%r102, %r101, %r100;
	st.shared.v2.f32 	[%r102], {%f253, %f254};
	ld.global.nc.v2.f32 	{%f255, %f256}, [%rd18+32768];
	st.shared.v2.f32 	[%r102+1024], {%f255, %f256};
	ld.global.nc.v2.f32 	{%f257, %f258}, [%rd18+65536];
	st.shared.v2.f32 	[%r102+2048], {%f257, %f258};
	ld.global.nc.v2.f32 	{%f259, %f260}, [%rd18+98304];
	st.shared.v2.f32 	[%r102+3072], {%f259, %f260};
	ld.global.nc.v2.f32 	{%f261, %f262}, [%rd18+131072];
	st.shared.v2.f32 	[%r102+4096], {%f261, %f262};
	ld.global.nc.v2.f32 	{%f263, %f264}, [%rd18+163840];
	st.shared.v2.f32 	[%r102+5120], {%f263, %f264};
	ld.global.nc.v2.f32 	{%f265, %f266}, [%rd18+196608];
	st.shared.v2.f32 	[%r102+6144], {%f265, %f266};
	ld.global.nc.v2.f32 	{%f267, %f268}, [%rd18+229376];
	st.shared.v2.f32 	[%r102+7168], {%f267, %f268};
	ld.global.nc.v2.f32 	{%f269, %f270}, [%rd18+262144];
	st.shared.v2.f32 	[%r102+8192], {%f269, %f270};
	ld.global.nc.v2.f32 	{%f271, %f272}, [%rd18+294912];
	st.shared.v2.f32 	[%r102+9216], {%f271, %f272};
	ld.global.nc.v2.f32 	{%f273, %f274}, [%rd18+327680];
	st.shared.v2.f32 	[%r102+10240], {%f273, %f274};
	ld.global.nc.v2.f32 	{%f275, %f276}, [%rd18+360448];
	st.shared.v2.f32 	[%r102+11264], {%f275, %f276};
	ld.global.nc.v2.f32 	{%f277, %f278}, [%rd18+393216];
	st.shared.v2.f32 	[%r102+12288], {%f277, %f278};
	ld.global.nc.v2.f32 	{%f279, %f280}, [%rd18+425984];
	st.shared.v2.f32 	[%r102+13312], {%f279, %f280};
	ld.global.nc.v2.f32 	{%f281, %f282}, [%rd18+458752];
	st.shared.v2.f32 	[%r102+14336], {%f281, %f282};
	ld.global.nc.v2.f32 	{%f283, %f284}, [%rd18+491520];
	st.shared.v2.f32 	[%r102+15360], {%f283, %f284};
	add.s32 	%r103, %r12, %r94;
	cvta.to.global.u64 	%rd19, %rd26;
	mul.wide.s32 	%rd20, %r103, 4;
	add.s64 	%rd21, %rd19, %rd20;
	ld.global.nc.f32 	%f285, [%rd21];
	shl.b32 	%r104, %r8, 2;
	mov.u32 	%r105, _ZZ65bgemm_shared_8192_bgemm_shared_8192_copy_fused_kernel_bfuse_idx_0E15union_shared_1_;
	add.s32 	%r106, %r105, %r104;
	st.shared.f32 	[%r106], %f285;
	ld.global.nc.f32 	%f286, [%rd21+16384];
	st.shared.f32 	[%r106+512], %f286;
	ld.global.nc.f32 	%f287, [%rd21+32768];
	st.shared.f32 	[%r106+1024], %f287;
	ld.global.nc.f32 	%f288, [%rd21+49152];
	st.shared.f32 	[%r106+1536], %f288;
	ld.global.nc.f32 	%f289, [%rd21+65536];
	st.shared.f32 	[%r106+2048], %f289;
	ld.global.nc.f32 	%f290, [%rd21+81920];
	st.shared.f32 	[%r106+2560], %f290;
	ld.global.nc.f32 	%f291, [%rd21+98304];
	st.shared.f32 	[%r106+3072], %f291;
	ld.global.nc.f32 	%f292, [%rd21+114688];
	st.shared.f32 	[%r106+3584], %f292;
	// begin inline asm
	bar.sync 0, 128;
	// end inline asm
	mov.b32 	%r117, 8192;
$L__BB0_10:
	add.s32 	%r107, %r14, %r117;
	ld.shared.f32 	%f293, [%r107+-8192];
	ld.shared.f32 	%f294, [%r107+-8320];
	add.s32 	%r108, %r13, %r117;
	ld.shared.f32 	%f295, [%r108+-8192];
	fma.rn.f32 	%f374, %f295, %f294, %f374;
	ld.shared.f32 	%f296, [%r108];
	fma.rn.f32 	%f358, %f296, %f294, %f358;
	fma.rn.f32 	%f373, %f295, %f293, %f373;
	fma.rn.f32 	%f357, %f296, %f293, %f357;
	ld.shared.f32 	%f297, [%r108+-8064];
	fma.rn.f32 	%f372, %f297, %f294, %f372;
	ld.shared.f32 	%f298, [%r108+128];
	fma.rn.f32 	%f356, %f298, %f294, %f356;
	fma.rn.f32 	%f371, %f297, %f293, %f371;
	fma.rn.f32 	%f355, %f298, %f293, %f355;
	ld.shared.f32 	%f299, [%r108+-7936];
	fma.rn.f32 	%f370, %f299, %f294, %f370;
	ld.shared.f32 	%f300, [%r108+256];
	fma.rn.f32 	%f354, %f300, %f294, %f354;
	fma.rn.f32 	%f369, %f299, %f293, %f369;
	fma.rn.f32 	%f353, %f300, %f293, %f353;
	ld.shared.f32 	%f301, [%r108+-7808];
	fma.rn.f32 	%f368, %f301, %f294, %f368;
	ld.shared.f32 	%f302, [%r108+384];
	fma.rn.f32 	%f352, %f302, %f294, %f352;
	fma.rn.f32 	%f367, %f301, %f293, %f367;
	fma.rn.f32 	%f351, %f302, %f293, %f351;
	ld.shared.f32 	%f303, [%r108+-7680];
	fma.rn.f32 	%f366, %f303, %f294, %f366;
	ld.shared.f32 	%f304, [%r108+512];
	fma.rn.f32 	%f350, %f304, %f294, %f350;
	fma.rn.f32 	%f365, %f303, %f293, %f365;
	fma.rn.f32 	%f349, %f304, %f293, %f349;
	ld.shared.f32 	%f305, [%r108+-7552];
	fma.rn.f32 	%f364, %f305, %f294, %f364;
	ld.shared.f32 	%f306, [%r108+640];
	fma.rn.f32 	%f348, %f306, %f294, %f348;
	fma.rn.f32 	%f363, %f305, %f293, %f363;
	fma.rn.f32 	%f347, %f306, %f293, %f347;
	ld.shared.f32 	%f307, [%r108+-7424];
	fma.rn.f32 	%f362, %f307, %f294, %f362;
	ld.shared.f32 	%f308, [%r108+768];
	fma.rn.f32 	%f346, %f308, %f294, %f346;
	fma.rn.f32 	%f361, %f307, %f293, %f361;
	fma.rn.f32 	%f345, %f308, %f293, %f345;
	ld.shared.f32 	%f309, [%r108+-7296];
	fma.rn.f32 	%f360, %f309, %f294, %f360;
	ld.shared.f32 	%f310, [%r108+896];
	fma.rn.f32 	%f344, %f310, %f294, %f344;
	fma.rn.f32 	%f359, %f309, %f293, %f359;
	fma.rn.f32 	%f343, %f310, %f293, %f343;
	add.s32 	%r117, %r117, 4;
	setp.ne.s32 	%p12, %r117, 8320;
	@%p12 bra 	$L__BB0_10;
	add.s32 	%r116, %r116, 1;
	setp.ne.s32 	%p13, %r116, 32;
	@%p13 bra 	$L__BB0_9;
	ld.param.u64 	%rd27, [bgemm_shared_8192_bgemm_shared_8192_copy_fused_kernel_bfuse_idx_0_param_2];
	shl.b32 	%r109, %r8, 9;
	and.b32  	%r110, %r109, 57344;
	shl.b32 	%r111, %r11, 5;
	or.b32  	%r112, %r10, %r110;
	add.s32 	%r113, %r112, %r9;
	add.s32 	%r114, %r113, %r111;
	cvta.to.global.u64 	%rd22, %rd27;
	mul.wide.s32 	%rd23, %r114, 4;
	add.s64 	%rd24, %rd22, %rd23;
	st.global.f32 	[%rd24], %f374;
	st.global.f32 	[%rd24+262144], %f358;
	st.global.f32 	[%rd24+4], %f373;
	st.global.f32 	[%rd24+262148], %f357;
	st.global.f32 	[%rd24+4096], %f372;
	st.global.f32 	[%rd24+266240], %f356;
	st.global.f32 	[%rd24+4100], %f371;
	st.global.f32 	[%rd24+266244], %f355;
	st.global.f32 	[%rd24+8192], %f370;
	st.global.f32 	[%rd24+270336], %f354;
	st.global.f32 	[%rd24+8196], %f369;
	st.global.f32 	[%rd24+270340], %f353;
	st.global.f32 	[%rd24+12288], %f368;
	st.global.f32 	[%rd24+274432], %f352;
	st.global.f32 	[%rd24+12292], %f367;
	st.global.f32 	[%rd24+274436], %f351;
	st.global.f32 	[%rd24+16384], %f366;
	st.global.f32 	[%rd24+278528], %f350;
	st.global.f32 	[%rd24+16388], %f365;
	st.global.f32 	[%rd24+278532], %f349;
	st.global.f32 	[%rd24+20480], %f364;
	st.global.f32 	[%rd24+282624], %f348;
	st.global.f32 	[%rd24+20484], %f363;
	st.global.f32 	[%rd24+282628], %f347;
	st.global.f32 	[%rd24+24576], %f362;
	st.global.f32 	[%rd24+286720], %f346;
	st.global.f32 	[%rd24+24580], %f361;
	st.global.f32 	[%rd24+286724], %f345;
	st.global.f32 	[%rd24+28672], %f360;
	st.global.f32 	[%rd24+290816], %f344;
	st.global.f32 	[%rd24+28676], %f359;
	st.global.f32 	[%rd24+290820], %f343;
	bra.uni 	$L__BB0_18;
$L__BB0_13:
	mov.u32 	%r19, %tid.x;
	shl.b32 	%r39, %r115, 12;
	and.b32  	%r20, %r39, -131072;
	shl.b32 	%r40, %r19, 1;
	and.b32  	%r21, %r40, 30;
	and.b32  	%r41, %r39, -1048576;
	and.b32  	%r22, %r115, 31;
	shl.b32 	%r42, %r115, 15;
	shl.b32 	%r43, %r19, 5;
	or.b32  	%r44, %r43, %r19;
	or.b32  	%r45, %r44, %r42;
	and.b32  	%r46, %r45, 1018911;
	or.b32  	%r23, %r46, %r41;
	shl.b32 	%r47, %r19, 4;
	and.b32  	%r24, %r47, 1792;
	shl.b32 	%r48, %r19, 6;
	and.b32  	%r25, %r48, 960;
	mov.b32 	%r118, 0;
	mov.f32 	%f407, 0f00000000;
	mov.f32 	%f408, %f407;
	mov.f32 	%f409, %f407;
	mov.f32 	%f410, %f407;
	mov.f32 	%f411, %f407;
	mov.f32 	%f412, %f407;
	mov.f32 	%f413, %f407;
	mov.f32 	%f414, %f407;
	mov.f32 	%f415, %f407;
	mov.f32 	%f416, %f407;
	mov.f32 	%f417, %f407;
	mov.f32 	%f418, %f407;
	mov.f32 	%f419, %f407;
	mov.f32 	%f420, %f407;
	mov.f32 	%f421, %f407;
	mov.f32 	%f422, %f407;
	mov.f32 	%f423, %f407;
	mov.f32 	%f424, %f407;
	mov.f32 	%f425, %f407;
	mov.f32 	%f426, %f407;
	mov.f32 	%f427, %f407;
	mov.f32 	%f428, %f407;
	mov.f32 	%f429, %f407;
	mov.f32 	%f430, %f407;
	mov.f32 	%f431, %f407;
	mov.f32 	%f432, %f407;
	mov.f32 	%f433, %f407;
	mov.f32 	%f434, %f407;
	mov.f32 	%f435, %f407;
	mov.f32 	%f436, %f407;
	mov.f32 	%f437, %f407;
	mov.f32 	%f438, %f407;
$L__BB0_14:
	ld.param.u64 	%rd29, [bgemm_shared_8192_bgemm_shared_8192_copy_fused_kernel_bfuse_idx_0_param_4];
	ld.param.u64 	%rd28, [bgemm_shared_8192_bgemm_shared_8192_copy_fused_kernel_bfuse_idx_0_param_3];
	// begin inline asm
	bar.sync 0, 128;
	// end inline asm
	shl.b32 	%r50, %r118, 5;
	shl.b32 	%r51, %r19, 6;
	and.b32  	%r52, %r51, 7168;
	or.b32  	%r53, %r21, %r52;
	add.s32 	%r54, %r53, %r20;
	add.s32 	%r55, %r54, %r50;
	cvta.to.global.u64 	%rd7, %rd28;
	mul.wide.s32 	%rd8, %r55, 4;
	add.s64 	%rd9, %rd7, %rd8;
	ld.global.nc.v2.f32 	{%f194, %f195}, [%rd9];
	shl.b32 	%r56, %r19, 3;
	mov.u32 	%r57, _ZZ65bgemm_shared_8192_bgemm_shared_8192_copy_fused_kernel_bfuse_idx_0E15union_shared_0_;
	add.s32 	%r58, %r57, %r56;
	st.shared.v2.f32 	[%r58], {%f194, %f195};
	ld.global.nc.v2.f32 	{%f196, %f197}, [%rd9+32768];
	st.shared.v2.f32 	[%r58+1024], {%f196, %f197};
	ld.global.nc.v2.f32 	{%f198, %f199}, [%rd9+65536];
	st.shared.v2.f32 	[%r58+2048], {%f198, %f199};
	ld.global.nc.v2.f32 	{%f200, %f201}, [%rd9+98304];
	st.shared.v2.f32 	[%r58+3072], {%f200, %f201};
	ld.global.nc.v2.f32 	{%f202, %f203}, [%rd9+131072];
	st.shared.v2.f32 	[%r58+4096], {%f202, %f203};
	ld.global.nc.v2.f32 	{%f204, %f205}, [%rd9+163840];
	st.shared.v2.f32 	[%r58+5120], {%f204, %f205};
	ld.global.nc.v2.f32 	{%f206, %f207}, [%rd9+196608];
	st.shared.v2.f32 	[%r58+6144], {%f206, %f207};
	ld.global.nc.v2.f32 	{%f208, %f209}, [%rd9+229376];
	st.shared.v2.f32 	[%r58+7168], {%f208, %f209};
	ld.global.nc.v2.f32 	{%f210, %f211}, [%rd9+262144];
	st.shared.v2.f32 	[%r58+8192], {%f210, %f211};
	ld.global.nc.v2.f32 	{%f212, %f213}, [%rd9+294912];
	st.shared.v2.f32 	[%r58+9216], {%f212, %f213};
	ld.global.nc.v2.f32 	{%f214, %f215}, [%rd9+327680];
	st.shared.v2.f32 	[%r58+10240], {%f214, %f215};
	ld.global.nc.v2.f32 	{%f216, %f217}, [%rd9+360448];
	st.shared.v2.f32 	[%r58+11264], {%f216, %f217};
	ld.global.nc.v2.f32 	{%f218, %f219}, [%rd9+393216];
	st.shared.v2.f32 	[%r58+12288], {%f218, %f219};
	ld.global.nc.v2.f32 	{%f220, %f221}, [%rd9+425984];
	st.shared.v2.f32 	[%r58+13312], {%f220, %f221};
	ld.global.nc.v2.f32 	{%f222, %f223}, [%rd9+458752];
	st.shared.v2.f32 	[%r58+14336], {%f222, %f223};
	ld.global.nc.v2.f32 	{%f224, %f225}, [%rd9+491520];
	st.shared.v2.f32 	[%r58+15360], {%f224, %f225};
	add.s32 	%r59, %r23, %r50;
	cvta.to.global.u64 	%rd10, %rd29;
	mul.wide.s32 	%rd11, %r59, 4;
	add.s64 	%rd12, %rd10, %rd11;
	ld.global.nc.f32 	%f226, [%rd12];
	shl.b32 	%r60, %r19, 2;
	mov.u32 	%r61, _ZZ65bgemm_shared_8192_bgemm_shared_8192_copy_fused_kernel_bfuse_idx_0E15union_shared_1_;
	add.s32 	%r62, %r61, %r60;
	st.shared.f32 	[%r62], %f226;
	ld.global.nc.f32 	%f227, [%rd12+16384];
	st.shared.f32 	[%r62+512], %f227;
	ld.global.nc.f32 	%f228, [%rd12+32768];
	st.shared.f32 	[%r62+1024], %f228;
	ld.global.nc.f32 	%f229, [%rd12+49152];
	st.shared.f32 	[%r62+1536], %f229;
	ld.global.nc.f32 	%f230, [%rd12+65536];
	st.shared.f32 	[%r62+2048], %f230;
	ld.global.nc.f32 	%f231, [%rd12+81920];
	st.shared.f32 	[%r62+2560], %f231;
	ld.global.nc.f32 	%f232, [%rd12+98304];
	st.shared.f32 	[%r62+3072], %f232;
	ld.global.nc.f32 	%f233, [%rd12+114688];
	st.shared.f32 	[%r62+3584], %f233;
	// begin inline asm
	bar.sync 0, 128;
	// end inline asm
	mov.b32 	%r119, 0;
$L__BB0_15:
	add.s32 	%r63, %r119, %r24;
	add.s32 	%r64, %r119, %r25;
	shl.b32 	%r65, %r64, 2;
	add.s32 	%r67, %r61, %r65;
	ld.shared.f32 	%f234, [%r67+128];
	ld.shared.f32 	%f235, [%r67];
	shl.b32 	%r68, %r63, 2;
	mov.u32 	%r69, _ZZ65bgemm_shared_8192_bgemm_shared_8192_copy_fused_kernel_bfuse_idx_0E15union_shared_0_;
	add.s32 	%r70, %r69, %r68;
	ld.shared.f32 	%f236, [%r70];
	fma.rn.f32 	%f438, %f236, %f235, %f438;
	ld.shared.f32 	%f237, [%r70+8192];
	fma.rn.f32 	%f422, %f237, %f235, %f422;
	fma.rn.f32 	%f437, %f236, %f234, %f437;
	fma.rn.f32 	%f421, %f237, %f234, %f421;
	ld.shared.f32 	%f238, [%r70+128];
	fma.rn.f32 	%f436, %f238, %f235, %f436;
	ld.shared.f32 	%f239, [%r70+8320];
	fma.rn.f32 	%f420, %f239, %f235, %f420;
	fma.rn.f32 	%f435, %f238, %f234, %f435;
	fma.rn.f32 	%f419, %f239, %f234, %f419;
	ld.shared.f32 	%f240, [%r70+256];
	fma.rn.f32 	%f434, %f240, %f235, %f434;
	ld.shared.f32 	%f241, [%r70+8448];
	fma.rn.f32 	%f418, %f241, %f235, %f418;
	fma.rn.f32 	%f433, %f240, %f234, %f433;
	fma.rn.f32 	%f417, %f241, %f234, %f417;
	ld.shared.f32 	%f242, [%r70+384];
	fma.rn.f32 	%f432, %f242, %f235, %f432;
	ld.shared.f32 	%f243, [%r70+8576];
	fma.rn.f32 	%f416, %f243, %f235, %f416;
	fma.rn.f32 	%f431, %f242, %f234, %f431;
	fma.rn.f32 	%f415, %f243, %f234, %f415;
	ld.shared.f32 	%f244, [%r70+512];
	fma.rn.f32 	%f430, %f244, %f235, %f430;
	ld.shared.f32 	%f245, [%r70+8704];
	fma.rn.f32 	%f414, %f245, %f235, %f414;
	fma.rn.f32 	%f429, %f244, %f234, %f429;
	fma.rn.f32 	%f413, %f245, %f234, %f413;
	ld.shared.f32 	%f246, [%r70+640];
	fma.rn.f32 	%f428, %f246, %f235, %f428;
	ld.shared.f32 	%f247, [%r70+8832];
	fma.rn.f32 	%f412, %f247, %f235, %f412;
	fma.rn.f32 	%f427, %f246, %f234, %f427;
	fma.rn.f32 	%f411, %f247, %f234, %f411;
	ld.shared.f32 	%f248, [%r70+768];
	fma.rn.f32 	%f426, %f248, %f235, %f426;
	ld.shared.f32 	%f249, [%r70+8960];
	fma.rn.f32 	%f410, %f249, %f235, %f410;
	fma.rn.f32 	%f425, %f248, %f234, %f425;
	fma.rn.f32 	%f409, %f249, %f234, %f409;
	ld.shared.f32 	%f250, [%r70+896];
	fma.rn.f32 	%f424, %f250, %f235, %f424;
	ld.shared.f32 	%f251, [%r70+9088];
	fma.rn.f32 	%f408, %f251, %f235, %f408;
	fma.rn.f32 	%f423, %f250, %f234, %f423;
	fma.rn.f32 	%f407, %f251, %f234, %f407;
	add.s32 	%r119, %r119, 1;
	setp.ne.s32 	%p10, %r119, 32;
	@%p10 bra 	$L__BB0_15;
	add.s32 	%r118, %r118, 1;
	setp.ne.s32 	%p11, %r118, 32;
	@%p11 bra 	$L__BB0_14;
	ld.param.u64 	%rd30, [bgemm_shared_8192_bgemm_shared_8192_copy_fused_kernel_bfuse_idx_0_param_5];
	shl.b32 	%r71, %r19, 9;
	and.b32  	%r72, %r71, 57344;
	shl.b32 	%r73, %r22, 5;
	or.b32  	%r74, %r21, %r72;
	add.s32 	%r75, %r74, %r20;
	add.s32 	%r76, %r75, %r73;
	cvta.to.global.u64 	%rd13, %rd30;
	mul.wide.s32 	%rd14, %r76, 4;
	add.s64 	%rd15, %rd13, %rd14;
	st.global.f32 	[%rd15], %f438;
	st.global.f32 	[%rd15+262144], %f422;
	st.global.f32 	[%rd15+4], %f437;
	st.global.f32 	[%rd15+262148], %f421;
	st.global.f32 	[%rd15+4096], %f436;
	st.global.f32 	[%rd15+266240], %f420;
	st.global.f32 	[%rd15+4100], %f435;
	st.global.f32 	[%rd15+266244], %f419;
	st.global.f32 	[%rd15+8192], %f434;
	st.global.f32 	[%rd15+270336], %f418;
	st.global.f32 	[%rd15+8196], %f433;
	st.global.f32 	[%rd15+270340], %f417;
	st.global.f32 	[%rd15+12288], %f432;
	st.global.f32 	[%rd15+274432], %f416;
	st.global.f32 	[%rd15+12292], %f431;
	st.global.f32 	[%rd15+274436], %f415;
	st.global.f32 	[%rd15+16384], %f430;
	st.global.f32 	[%rd15+278528], %f414;
	st.global.f32 	[%rd15+16388], %f429;
	st.global.f32 	[%rd15+278532], %f413;
	st.global.f32 	[%rd15+20480], %f428;
	st.global.f32 	[%rd15+282624], %f412;
	st.global.f32 	[%rd15+20484], %f427;
	st.global.f32 	[%rd15+282628], %f411;
	st.global.f32 	[%rd15+24576], %f426;
	st.global.f32 	[%rd15+286720], %f410;
	st.global.f32 	[%rd15+24580], %f425;
	st.global.f32 	[%rd15+286724], %f409;
	st.global.f32 	[%rd15+28672], %f424;
	st.global.f32 	[%rd15+290816], %f408;
	st.global.f32 	[%rd15+28676], %f423;
	st.global.f32 	[%rd15+290820], %f407;
$L__BB0_18:
	ret;

}


// ===== COMPILED SASS (sm_100) =====

	.target	sm_100

	.elftype	@"ET_EXEC"


//--------------------- .note.nv.tkinfo           --------------------------
	.section	.note.nv.tkinfo,"",@"SHT_NOTE"
	.sectionflags	@"SHF_NOTE_NV_TKINFO"
	.tkinfo
        /*0018*/ 	.word	0x00000002
        /*0030*/ 	.string	""
        /*0030*/ 	.string	"ptxas"
        /*0030*/ 	.string	"Cuda compilation tools, release 13.0, V13.0.88"
        /*0030*/ 	.string	"Build cuda_13.0.r13.0/compiler.36424714_0"
        /*0030*/ 	.string	"-arch sm_100 -m 64 "



//--------------------- .note.nv.cuinfo           --------------------------
	.section	.note.nv.cuinfo,"",@"SHT_NOTE"
	.sectionflags	@"SHF_NOTE_NV_CUINFO"
        /*0018*/ 	.short	0x0002
        /*001a*/ 	.short	0x0064
        /*001c*/ 	.short	0x0082
	.zero		2


//--------------------- .nv.info                  --------------------------
	.section	.nv.info,"",@"SHT_CUDA_INFO"
	.align	4


	//----- nvinfo : EIATTR_REGCOUNT
	.align		4
        /*0000*/ 	.byte	0x04, 0x2f
        /*0002*/ 	.short	(.L_1 - .L_0)
	.align		4
.L_0:
        /*0004*/ 	.word	index@(bgemm_shared_8192_bgemm_shared_8192_copy_fused_kernel_bfuse_idx_0)
        /*0008*/ 	.word	0x00000060


	//----- nvinfo : EIATTR_FRAME_SIZE
	.align		4
.L_1:
        /*000c*/ 	.byte	0x04, 0x11
        /*000e*/ 	.short	(.L_3 - .L_2)
	.align		4
.L_2:
        /*0010*/ 	.word	index@(bgemm_shared_8192_bgemm_shared_8192_copy_fused_kernel_bfuse_idx_0)
        /*0014*/ 	.word	0x00000000


	//----- nvinfo : EIATTR_MIN_STACK_SIZE
	.align		4
.L_3:
        /*0018*/ 	.byte	0x04, 0x12
        /*001a*/ 	.short	(.L_5 - .L_4)
	.align		4
.L_4:
        /*001c*/ 	.word	index@(bgemm_shared_8192_bgemm_shared_8192_copy_fused_kernel_bfuse_idx_0)
        /*0020*/ 	.word	0x00000000
.L_5:


//--------------------- .nv.compat                --------------------------
	.section	.nv.compat,"",@"SHT_CUDA_COMPAT_INFO"
	.align	4
        /*0000*/ 	.byte	0x02, 0x09, 0x00, 0x00, 0x02, 0x02, 0x01, 0x00, 0x02, 0x05, 0x05, 0x00, 0x03, 0x07, 0x01, 0x01
        /*0010*/ 	.byte	0x02, 0x03, 0x00, 0x00, 0x02, 0x06, 0x01, 0x00, 0x04, 0x0b, 0x08, 0x00, 0x09, 0x00, 0x00, 0x00
        /*0020*/ 	.byte	0x00, 0x00, 0x00, 0x00


//--------------------- .nv.info.bgemm_shared_8192_bgemm_shared_8192_copy_fused_kernel_bfuse_idx_0 --------------------------
	.section	.nv.info.bgemm_shared_8192_bgemm_shared_8192_copy_fused_kernel_bfuse_idx_0,"",@"SHT_CUDA_INFO"
	.sectionflags	@""
	.align	4


	//----- nvinfo : EIATTR_CUDA_API_VERSION
	.align		4
        /*0000*/ 	.byte	0x04, 0x37
        /*0002*/ 	.short	(.L_7 - .L_6)
.L_6:
        /*0004*/ 	.word	0x00000082


	//----- nvinfo : EIATTR_KPARAM_INFO
	.align		4
.L_7:
        /*0008*/ 	.byte	0x04, 0x17
        /*000a*/ 	.short	(.L_9 - .L_8)
.L_8:
        /*000c*/ 	.word	0x00000000
        /*0010*/ 	.short	0x0005
        /*0012*/ 	.short	0x0028
        /*0014*/ 	.byte	0x00, 0xf5, 0x21, 0x00


	//----- nvinfo : EIATTR_KPARAM_INFO
	.align		4
.L_9:
        /*0018*/ 	.byte	0x04, 0x17
        /*001a*/ 	.short	(.L_11 - .L_10)
.L_10:
        /*001c*/ 	.word	0x00000000
        /*0020*/ 	.short	0x0004
        /*0022*/ 	.short	0x0020
        /*0024*/ 	.byte	0x00, 0xf5, 0x21, 0x00


	//----- nvinfo : EIATTR_KPARAM_INFO
	.align		4
.L_11:
        /*0028*/ 	.byte	0x04, 0x17
        /*002a*/ 	.short	(.L_13 - .L_12)
.L_12:
        /*002c*/ 	.word	0x00000000
        /*0030*/ 	.short	0x0003
        /*0032*/ 	.short	0x0018
        /*0034*/ 	.byte	0x00, 0xf5, 0x21, 0x00


	//----- nvinfo : EIATTR_KPARAM_INFO
	.align		4
.L_13:
        /*0038*/ 	.byte	0x04, 0x17
        /*003a*/ 	.short	(.L_15 - .L_14)
.L_14:
        /*003c*/ 	.word	0x00000000
        /*0040*/ 	.short	0x0002
        /*0042*/ 	.short	0x0010
        /*0044*/ 	.byte	0x00, 0xf5, 0x21, 0x00


	//----- nvinfo : EIATTR_KPARAM_INFO
	.align		4
.L_15:
        /*0048*/ 	.byte	0x04, 0x17
        /*004a*/ 	.short	(.L_17 - .L_16)
.L_16:
        /*004c*/ 	.word	0x00000000
        /*0050*/ 	.short	0x0001
        /*0052*/ 	.short	0x0008
        /*0054*/ 	.byte	0x00, 0xf5, 0x21, 0x00


	//----- nvinfo : EIATTR_KPARAM_INFO
	.align		4
.L_17:
        /*0058*/ 	.byte	0x04, 0x17
        /*005a*/ 	.short	(.L_19 - .L_18)
.L_18:
        /*005c*/ 	.word	0x00000000
        /*0060*/ 	.short	0x0000
        /*0062*/ 	.short	0x0000
        /*0064*/ 	.byte	0x00, 0xf5, 0x21, 0x00


	//----- nvinfo : EIATTR_SPARSE_MMA_MASK
	.align		4
.L_19:
        /*0068*/ 	.byte	0x03, 0x50
        /*006a*/ 	.short	0x0000


	//----- nvinfo : EIATTR_MAXREG_COUNT
	.align		4
        /*006c*/ 	.byte	0x03, 0x1b
        /*006e*/ 	.short	0x00ff


	//----- nvinfo : EIATTR_NUM_BARRIERS
	.align		4
        /*0070*/ 	.byte	0x02, 0x4c
        /*0072*/ 	.byte	0x01
	.zero		1


	//----- nvinfo : EIATTR_MERCURY_ISA_VERSION
	.align		4
        /*0074*/ 	.byte	0x03, 0x5f
        /*0076*/ 	.short	0x0101


	//----- nvinfo : EIATTR_VRC_CTA_INIT_COUNT
	.align		4
        /*0078*/ 	.byte	0x02, 0x4a
	.zero		1
	.zero		1


	//----- nvinfo : EIATTR_EXIT_INSTR_OFFSETS
	.align		4
        /*007c*/ 	.byte	0x04, 0x1c
        /*007e*/ 	.short	(.L_21 - .L_20)


	//   ....[0]....
.L_20:
        /*0080*/ 	.word	0x000016c0


	//   ....[1]....
        /*0084*/ 	.word	0x00002330


	//----- nvinfo : EIATTR_MAX_THREADS
	.align		4
.L_21:
        /*0088*/ 	.byte	0x04, 0x05
        /*008a*/ 	.short	(.L_23 - .L_22)
.L_22:
        /*008c*/ 	.word	0x00000080
        /*0090*/ 	.word	0x00000001
        /*0094*/ 	.word	0x00000001


	//----- nvinfo : EIATTR_CBANK_PARAM_SIZE
	.align		4
.L_23:
        /*0098*/ 	.byte	0x03, 0x19
        /*009a*/ 	.short	0x0030


	//----- nvinfo : EIATTR_PARAM_CBANK
	.align		4
        /*009c*/ 	.byte	0x04, 0x0a
        /*009e*/ 	.short	(.L_25 - .L_24)
	.align		4
.L_24:
        /*00a0*/ 	.word	index@(.nv.constant0.bgemm_shared_8192_bgemm_shared_8192_copy_fused_kernel_bfuse_idx_0)
        /*00a4*/ 	.short	0x0380
        /*00a6*/ 	.short	0x0030


	//----- nvinfo : EIATTR_SW_WAR
	.align		4
.L_25:
        /*00a8*/ 	.byte	0x04, 0x36
        /*00aa*/ 	.short	(.L_27 - .L_26)
.L_26:
        /*00ac*/ 	.word	0x00000008
.L_27:


//--------------------- .nv.callgraph             --------------------------
	.section	.nv.callgraph,"",@"SHT_CUDA_CALLGRAPH"
	.align	4
	.sectionentsize	8
	.align		4
        /*0000*/ 	.word	0x00000000
	.align		4
        /*0004*/ 	.word	0xffffffff
	.align		4
        /*0008*/ 	.word	0x00000000
	.align		4
        /*000c*/ 	.word	0xfffffffe
	.align		4
        /*0010*/ 	.word	0x00000000
	.align		4
        /*0014*/ 	.word	0xfffffffd
	.align		4
        /*0018*/ 	.word	0x00000000
	.align		4
        /*001c*/ 	.word	0xfffffffc


//--------------------- .text.bgemm_shared_8192_bgemm_shared_8192_copy_fused_kernel_bfuse_idx_0 --------------------------
	.section	.text.bgemm_shared_8192_bgemm_shared_8192_copy_fused_kernel_bfuse_idx_0,"ax",@progbits
	.align	128
        .global         bgemm_shared_8192_bgemm_shared_8192_copy_fused_kernel_bfuse_idx_0
        .type           bgemm_shared_8192_bgemm_shared_8192_copy_fused_kernel_bfuse_idx_0,@function
        .size           bgemm_shared_8192_bgemm_shared_8192_copy_fused_kernel_bfuse_idx_0,(.L_x_9 - bgemm_shared_8192_bgemm_shared_8192_copy_fused_kernel_bfuse_idx_0)
        .other          bgemm_shared_8192_bgemm_shared_8192_copy_fused_kernel_bfuse_idx_0,@"STO_CUDA_ENTRY STV_DEFAULT"
bgemm_shared_8192_bgemm_shared_8192_copy_fused_kernel_bfuse_idx_0:
.text.bgemm_shared_8192_bgemm_shared_8192_copy_fused_kernel_bfuse_idx_0:
[----:B------:R-:W-:Y:S01]  /*0000*/  LDC R1, c[0x0][0x37c] ;  /* 0x0000df00ff017b82 */ /* 0x000fe20000000800 */
[----:B------:R-:W0:Y:S02]  /*0010*/  S2R R5, SR_CTAID.X ;  /* 0x0000000000057919 */ /* 0x000e240000002500 */
[----:B0-----:R-:W-:-:S13]  /*0020*/  ISETP.GT.U32.AND P0, PT, R5, 0xffef, PT ;  /* 0x0000ffef0500780c */ /* 0x001fda0003f04070 */
[----:B------:R-:W-:Y:S05]  /*0030*/  @P0 BRA `(.L_x_0) ;  /* 0x0000000000d00947 */ /* 0x000fea0003800000 */
[----:B------:R-:W-:-:S04]  /*0040*/  LOP3.LUT R2, R5, 0xffff, RZ, 0xc0, !PT ;  /* 0x0000ffff05027812 */ /* 0x000fc800078ec0ff */
[----:B------:R-:W-:-:S04]  /*0050*/  SHF.R.U32.HI R0, RZ, 0x2, R2 ;  /* 0x00000002ff007819 */ /* 0x000fc80000011602 */
[----:B------:R-:W-:-:S05]  /*0060*/  LOP3.LUT R0, R0, 0xffff, RZ, 0xc0, !PT ;  /* 0x0000ffff00007812 */ /* 0x000fca00078ec0ff */
[----:B------:R-:W-:-:S05]  /*0070*/  IMAD R0, R0, 0x6187, RZ ;  /* 0x0000618700007824 */ /* 0x000fca00078e02ff */
[----:B------:R-:W-:-:S04]  /*0080*/  SHF.R.U32.HI R0, RZ, 0x13, R0 ;  /* 0x00000013ff007819 */ /* 0x000fc80000011600 */
[----:B------:R-:W-:-:S04]  /*0090*/  LOP3.LUT R3, R0, 0x1, RZ, 0xc0, !PT ;  /* 0x0000000100037812 */ /* 0x000fc800078ec0ff */
[----:B------:R-:W-:-:S13]  /*00a0*/  ISETP.NE.U32.AND P0, PT, R3, 0x1, PT ;  /* 0x000000010300780c */ /* 0x000fda0003f05070 */
[----:B------:R-:W-:Y:S05]  /*00b0*/  @!P0 BRA `(.L_x_1) ;  /* 0x0000000000588947 */ /* 0x000fea0003800000 */
[----:B------:R-:W-:Y:S02]  /*00c0*/  SHF.R.U32.HI R2, RZ, 0x3, R2 ;  /* 0x00000003ff027819 */ /* 0x000fe40000011602 */
[----:B------:R-:W-:Y:S02]  /*00d0*/  PRMT R3, R0, 0x9910, RZ ;  /* 0x0000991000037816 */ /* 0x000fe400000000ff */
[----:B------:R-:W-:Y:S02]  /*00e0*/  LOP3.LUT R2, R2, 0xffff, RZ, 0xc0, !PT ;  /* 0x0000ffff02027812 */ /* 0x000fe400078ec0ff */
[----:B------:R-:W-:-:S03]  /*00f0*/  PLOP3.LUT P0, PT, PT, PT, PT, 0x80, 0x8 ;  /* 0x000000000008781c */ /* 0x000fc60003f0f070 */
[----:B------:R-:W-:-:S05]  /*0100*/  IMAD R2, R2, 0xc31, RZ ;  /* 0x00000c3102027824 */ /* 0x000fca00078e02ff */
[----:B------:R-:W-:-:S04]  /*0110*/  SHF.R.U32.HI R2, RZ, 0x10, R2 ;  /* 0x00000010ff027819 */ /* 0x000fc80000011602 */
[----:B------:R-:W-:-:S04]  /*0120*/  PRMT R2, R2, 0x9910, RZ ;  /* 0x0000991002027816 */ /* 0x000fc800000000ff */
[----:B------:R-:W-:Y:S02]  /*0130*/  MOV R0, R2 ;  /* 0x0000000200007202 */ /* 0x000fe40000000f00 */
[----:B------:R-:W-:-:S03]  /*0140*/  MOV R2, R3 ;  /* 0x0000000300027202 */ /* 0x000fc60000000f00 */
[----:B------:R-:W-:Y:S02]  /*0150*/  IMAD R0, R0, 0xa8, RZ ;  /* 0x000000a800007824 */ /* 0x000fe400078e02ff */
[----:B------:R-:W-:-:S03]  /*0160*/  IMAD R2, R2, 0x54, RZ ;  /* 0x0000005402027824 */ /* 0x000fc600078e02ff */
[----:B------:R-:W-:Y:S02]  /*0170*/  IADD3 R0, PT, PT, RZ, -R0, RZ ;  /* 0x80000000ff007210 */ /* 0x000fe40007ffe0ff */
[----:B------:R-:W-:Y:S02]  /*0180*/  IADD3 R2, PT, PT, RZ, -R2, RZ ;  /* 0x80000002ff027210 */ /* 0x000fe40007ffe0ff */
[----:B------:R-:W-:Y:S02]  /*0190*/  PRMT R0, R0, 0x7710, RZ ;  /* 0x0000771000007816 */ /* 0x000fe400000000ff */
[----:B------:R-:W-:Y:S02]  /*01a0*/  PRMT R2, R2, 0x7710, RZ ;  /* 0x0000771002027816 */ /* 0x000fe400000000ff */
[-C--:B------:R-:W-:Y:S02]  /*01b0*/  IADD3 R0, PT, PT, R0, R5.reuse, RZ ;  /* 0x0000000500007210 */ /* 0x080fe40007ffe0ff */
[----:B------:R-:W-:-:S02]  /*01c0*/  IADD3 R2, PT, PT, R2, R5, RZ ;  /* 0x0000000502027210 */ /* 0x000fc40007ffe0ff */
[----:B------:R-:W-:Y:S02]  /*01d0*/  LOP3.LUT R0, R0, 0xffff, RZ, 0xc0, !PT ;  /* 0x0000ffff00007812 */ /* 0x000fe400078ec0ff */
[----:B------:R-:W-:Y:S02]  /*01e0*/  LOP3.LUT R3, R2, 0xffff, RZ, 0xc0, !PT ;  /* 0x0000ffff02037812 */ /* 0x000fe400078ec0ff */
[----:B------:R-:W-:-:S04]  /*01f0*/  IADD3 R0, PT, PT, -R0, R5, RZ ;  /* 0x0000000500007210 */ /* 0x000fc80007ffe1ff */
[----:B------:R-:W-:Y:S01]  /*0200*/  LEA.HI R0, R0, R3, RZ, 0x1f ;  /* 0x0000000300007211 */ /* 0x000fe200078ff8ff */
[----:B------:R-:W-:Y:S06]  /*0210*/  BRA `(.L_x_2) ;  /* 0x00000000006c7947 */ /* 0x000fec0003800000 */
.L_x_1:
        /* <DEDUP_REMOVED lines=22> */
.L_x_0:
[----:B------:R-:W-:-:S04]  /*0380*/  LOP3.LUT R0, R5, 0x7ffffff8, RZ, 0xc0, !PT ;  /* 0x7ffffff805007812 */ /* 0x000fc800078ec0ff */
[----:B------:R-:W-:-:S04]  /*0390*/  ISETP.NE.AND P1, PT, R0, 0xfff0, PT ;  /* 0x0000fff00000780c */ /* 0x000fc80003f25270 */
[----:B------:R-:W-:-:S09]  /*03a0*/  PLOP3.LUT P0, PT, P1, PT, PT, 0x8, 0x80 ;  /* 0x000000000080781c */ /* 0x000fd20000f0e170 */
[C---:B------:R-:W-:Y:S02]  /*03b0*/  @!P1 IADD3 R0, PT, PT, R5.reuse, -0x7ff8, RZ ;  /* 0xffff800805009810 */ /* 0x040fe40007ffe0ff */
[----:B------:R-:W-:-:S07]  /*03c0*/  @P1 IADD3 R0, PT, PT, R5, -0x8000, RZ ;  /* 0xffff800005001810 */ /* 0x000fce0007ffe0ff */
.L_x_2:
[----:B------:R-:W0:Y:S01]  /*03d0*/  LDCU.64 UR8, c[0x0][0x358] ;  /* 0x00006b00ff0877ac */ /* 0x000e220008000a00 */
[----:B------:R-:W-:Y:S05]  /*03e0*/  @!P0 BRA `(.L_x_3) ;  /* 0x0000001000b88947 */ /* 0x000fea0003800000 */
[----:B------:R-:W1:Y:S01]  /*03f0*/  S2R R2, SR_TID.X ;  /* 0x0000000000027919 */ /* 0x000e620000002100 */
[----:B------:R-:W2:Y:S01]  /*0400*/  S2UR UR5, SR_CgaCtaId ;  /* 0x00000000000579c3 */ /* 0x000ea20000008800 */
[C---:B------:R-:W-:Y:S01]  /*0410*/  SHF.L.U32 R3, R0.reuse, 0xf, RZ ;  /* 0x0000000f00037819 */ /* 0x040fe200000006ff */
[----:B------:R-:W-:Y:S01]  /*0420*/  UMOV UR4, 0x400 ;  /* 0x0000040000047882 */ /* 0x000fe20000000000 */
[C---:B------:R-:W-:Y:S01]  /*0430*/  SHF.L.U32 R6, R0.reuse, 0xc, RZ ;  /* 0x0000000c00067819 */ /* 0x040fe200000006ff */
[----:B------:R-:W-:Y:S01]  /*0440*/  HFMA2 R93, -RZ, RZ, 0, 0 ;  /* 0x00000000ff5d7431 */ /* 0x000fe200000001ff */
[----:B------:R-:W-:Y:S01]  /*0450*/  LOP3.LUT R0, R0, 0x1f, RZ, 0xc0, !PT ;  /* 0x0000001f00007812 */ /* 0x000fe200078ec0ff */
[----:B------:R-:W-:Y:S01]  /*0460*/  HFMA2 R89, -RZ, RZ, 0, 0 ;  /* 0x00000000ff597431 */ /* 0x000fe200000001ff */
[----:B------:R-:W-:Y:S01]  /*0470*/  CS2R R76, SRZ ;  /* 0x00000000004c7805 */ /* 0x000fe2000001ff00 */
[----:B------:R-:W-:Y:S01]  /*0480*/  HFMA2 R85, -RZ, RZ, 0, 0 ;  /* 0x00000000ff557431 */ /* 0x000fe200000001ff */
[----:B------:R-:W-:Y:S01]  /*0490*/  CS2R R74, SRZ ;  /* 0x00000000004a7805 */ /* 0x000fe2000001ff00 */
[----:B------:R-:W-:Y:S01]  /*04a0*/  HFMA2 R5, -RZ, RZ, 0, 0 ;  /* 0x00000000ff057431 */ /* 0x000fe200000001ff */
[----:B------:R-:W-:Y:S01]  /*04b0*/  CS2R R72, SRZ ;  /* 0x0000000000487805 */ /* 0x000fe2000001ff00 */
[----:B------:R-:W-:Y:S01]  /*04c0*/  HFMA2 R79, -RZ, RZ, 0, 0 ;  /* 0x00000000ff4f7431 */ /* 0x000fe200000001ff */
[----:B------:R-:W-:Y:S01]  /*04d0*/  CS2R R70, SRZ ;  /* 0x0000000000467805 */ /* 0x000fe2000001ff00 */
[----:B------:R-:W-:Y:S01]  /*04e0*/  HFMA2 R83, -RZ, RZ, 0, 0 ;  /* 0x00000000ff537431 */ /* 0x000fe200000001ff */
[----:B------:R-:W-:-:S02]  /*04f0*/  CS2R R68, SRZ ;  /* 0x0000000000447805 */ /* 0x000fc4000001ff00 */
[----:B------:R-:W-:Y:S02]  /*0500*/  CS2R R18, SRZ ;  /* 0x0000000000127805 */ /* 0x000fe4000001ff00 */
[----:B------:R-:W-:Y:S02]  /*0510*/  CS2R R16, SRZ ;  /* 0x0000000000107805 */ /* 0x000fe4000001ff00 */
[----:B------:R-:W-:Y:S02]  /*0520*/  CS2R R14, SRZ ;  /* 0x00000000000e7805 */ /* 0x000fe4000001ff00 */
[----:B------:R-:W-:Y:S02]  /*0530*/  CS2R R12, SRZ ;  /* 0x00000000000c7805 */ /* 0x000fe4000001ff00 */
[----:B------:R-:W-:Y:S02]  /*0540*/  CS2R R10, SRZ ;  /* 0x00000000000a7805 */ /* 0x000fe4000001ff00 */
[----:B------:R-:W-:-:S02]  /*0550*/  CS2R R8, SRZ ;  /* 0x0000000000087805 */ /* 0x000fc4000001ff00 */
[----:B------:R-:W-:Y:S01]  /*0560*/  MOV R91, RZ ;  /* 0x000000ff005b7202 */ /* 0x000fe20000000f00 */
[----:B--2---:R-:W-:Y:S01]  /*0570*/  ULEA UR6, UR5, UR4, 0x18 ;  /* 0x0000000405067291 */ /* 0x004fe2000f8ec0ff */
[----:B------:R-:W-:Y:S01]  /*0580*/  MOV R87, RZ ;  /* 0x000000ff00577202 */ /* 0x000fe20000000f00 */
[----:B------:R-:W-:Y:S01]  /*0590*/  UIADD3 UR4, UPT, UPT, UR4, 0x4000, URZ ;  /* 0x0000400004047890 */ /* 0x000fe2000fffe0ff */
[----:B------:R-:W-:Y:S02]  /*05a0*/  MOV R7, RZ ;  /* 0x000000ff00077202 */ /* 0x000fe40000000f00 */
[----:B------:R-:W-:Y:S01]  /*05b0*/  MOV R81, RZ ;  /* 0x000000ff00517202 */ /* 0x000fe20000000f00 */
[----:B------:R-:W-:Y:S01]  /*05c0*/  ULEA UR4, UR5, UR4, 0x18 ;  /* 0x0000000405047291 */ /* 0x000fe2000f8ec0ff */
[C---:B-1----:R-:W-:Y:S02]  /*05d0*/  SHF.L.U32 R4, R2.reuse, 0x5, RZ ;  /* 0x0000000502047819 */ /* 0x042fe400000006ff */
[----:B------:R-:W-:-:S02]  /*05e0*/  SHF.L.U32 R20, R2, 0x6, RZ ;  /* 0x0000000602147819 */ /* 0x000fc400000006ff */
[----:B------:R-:W-:Y:S02]  /*05f0*/  LOP3.LUT R4, R3, R4, R2, 0xfe, !PT ;  /* 0x0000000403047212 */ /* 0x000fe400078efe02 */
[----:B------:R-:W-:Y:S02]  /*0600*/  SHF.L.U32 R22, R2, 0x8, RZ ;  /* 0x0000000802167819 */ /* 0x000fe400000006ff */
[----:B------:R-:W-:Y:S02]  /*0610*/  LOP3.LUT R21, R4, 0xf8c1f, RZ, 0xc0, !PT ;  /* 0x000f8c1f04157812 */ /* 0x000fe400078ec0ff */
[----:B------:R-:W-:Y:S02]  /*0620*/  SHF.L.U32 R82, R2, 0x1, RZ ;  /* 0x0000000102527819 */ /* 0x000fe400000006ff */
[----:B------:R-:W-:Y:S02]  /*0630*/  LOP3.LUT R20, R20, 0x1c00, RZ, 0xc0, !PT ;  /* 0x00001c0014147812 */ /* 0x000fe400078ec0ff */
[----:B------:R-:W-:-:S02]  /*0640*/  LOP3.LUT R22, R22, 0xf00, RZ, 0xc0, !PT ;  /* 0x00000f0016167812 */ /* 0x000fc400078ec0ff */
[----:B------:R-:W-:Y:S02]  /*0650*/  LOP3.LUT R4, R21, 0xfff00000, R6, 0xf8, !PT ;  /* 0xfff0000015047812 */ /* 0x000fe400078ef806 */
[----:B------:R-:W-:Y:S02]  /*0660*/  MOV R3, RZ ;  /* 0x000000ff00037202 */ /* 0x000fe40000000f00 */
[----:B------:R-:W-:Y:S02]  /*0670*/  LOP3.LUT R6, R6, 0xfffe0000, RZ, 0xc0, !PT ;  /* 0xfffe000006067812 */ /* 0x000fe400078ec0ff */
[----:B------:R-:W-:Y:S02]  /*0680*/  LOP3.LUT R82, R82, 0x1e, RZ, 0xc0, !PT ;  /* 0x0000001e52527812 */ /* 0x000fe400078ec0ff */
[----:B------:R-:W-:Y:S02]  /*0690*/  IADD3 R80, PT, PT, R20, UR6, RZ ;  /* 0x0000000614507c10 */ /* 0x000fe4000fffe0ff */
[----:B------:R-:W-:-:S07]  /*06a0*/  IADD3 R78, PT, PT, R22, UR4, RZ ;  /* 0x00000004164e7c10 */ /* 0x000fce000fffe0ff */
.L_x_5:
[----:B------:R-:W1:Y:S01]  /*06b0*/  LDC.64 R54, c[0x0][0x380] ;  /* 0x0000e000ff367b82 */ /* 0x000e620000000a00 */
[----:B------:R-:W-:-:S04]  /*06c0*/  SHF.L.U32 R21, R2, 0x6, RZ ;  /* 0x0000000602157819 */ /* 0x000fc800000006ff */
[----:B------:R-:W-:-:S03]  /*06d0*/  LOP3.LUT R21, R82, 0x1c00, R21, 0xf8, !PT ;  /* 0x00001c0052157812 */ /* 0x000fc600078ef815 */
[----:B------:R-:W2:Y:S01]  /*06e0*/  LDC.64 R52, c[0x0][0x388] ;  /* 0x0000e200ff347b82 */ /* 0x000ea20000000a00 */
[----:B------:R-:W-:-:S04]  /*06f0*/  IADD3 R21, PT, PT, R6, R21, RZ ;  /* 0x0000001506157210 */ /* 0x000fc80007ffe0ff */
[C---:B------:R-:W-:Y:S02]  /*0700*/  LEA R21, R76.reuse, R21, 0x5 ;  /* 0x000000154c157211 */ /* 0x040fe400078e28ff */
[----:B------:R-:W-:-:S03]  /*0710*/  LEA R45, R76, R4, 0x5 ;  /* 0x000000044c2d7211 */ /* 0x000fc600078e28ff */
[----:B-1----:R-:W-:-:S05]  /*0720*/  IMAD.WIDE R54, R21, 0x4, R54 ;  /* 0x0000000415367825 */ /* 0x002fca00078e0236 */
[----:B0-----:R-:W3:Y:S01]  /*0730*/  LDG.E.64.CONSTANT R20, desc[UR8][R54.64] ;  /* 0x0000000836147981 */ /* 0x001ee2000c1e9b00 */
[----:B--2---:R-:W-:-:S03]  /*0740*/  IMAD.WIDE R52, R45, 0x4, R52 ;  /* 0x000000042d347825 */ /* 0x004fc600078e0234 */
[----:B------:R-:W2:Y:S04]  /*0750*/  LDG.E.64.CONSTANT R22, desc[UR8][R54.64+0x8000] ;  /* 0x0080000836167981 */ /* 0x000ea8000c1e9b00 */
[----:B------:R-:W4:Y:S04]  /*0760*/  LDG.E.64.CONSTANT R24, desc[UR8][R54.64+0x10000] ;  /* 0x0100000836187981 */ /* 0x000f28000c1e9b00 */
[----:B------:R-:W5:Y:S04]  /*0770*/  LDG.E.64.CONSTANT R26, desc[UR8][R54.64+0x18000] ;  /* 0x01800008361a7981 */ /* 0x000f68000c1e9b00 */
        /* <DEDUP_REMOVED lines=11> */
[----:B------:R0:W5:Y:S04]  /*0830*/  LDG.E.64.CONSTANT R50, desc[UR8][R54.64+0x78000] ;  /* 0x0780000836327981 */ /* 0x000168000c1e9b00 */
[----:B------:R-:W5:Y:S04]  /*0840*/  LDG.E.CONSTANT R56, desc[UR8][R52.64] ;  /* 0x0000000834387981 */ /* 0x000f68000c1e9900 */
[----:B------:R-:W5:Y:S04]  /*0850*/  LDG.E.CONSTANT R58, desc[UR8][R52.64+0x4000] ;  /* 0x00400008343a7981 */ /* 0x000f68000c1e9900 */
[----:B------:R-:W5:Y:S04]  /*0860*/  LDG.E.CONSTANT R60, desc[UR8][R52.64+0x8000] ;  /* 0x00800008343c7981 */ /* 0x000f68000c1e9900 */
[----:B------:R-:W5:Y:S04]  /*0870*/  LDG.E.CONSTANT R62, desc[UR8][R52.64+0xc000] ;  /* 0x00c00008343e7981 */ /* 0x000f68000c1e9900 */
[----:B------:R-:W5:Y:S04]  /*0880*/  LDG.E.CONSTANT R64, desc[UR8][R52.64+0x10000] ;  /* 0x0100000834407981 */ /* 0x000f68000c1e9900 */
[----:B------:R-:W5:Y:S04]  /*0890*/  LDG.E.CONSTANT R66, desc[UR8][R52.64+0x14000] ;  /* 0x0140000834427981 */ /* 0x000f68000c1e9900 */
[----:B------:R-:W5:Y:S04]  /*08a0*/  LDG.E.CONSTANT R84, desc[UR8][R52.64+0x18000] ;  /* 0x0180000834547981 */ /* 0x000f68000c1e9900 */
[----:B------:R-:W5:Y:S01]  /*08b0*/  LDG.E.CONSTANT R86, desc[UR8][R52.64+0x1c000] ;  /* 0x01c0000834567981 */ /* 0x000f62000c1e9900 */
[----:B------:R-:W1:Y:S01]  /*08c0*/  S2UR UR5, SR_CgaCtaId ;  /* 0x00000000000579c3 */ /* 0x000e620000008800 */
[----:B------:R-:W-:Y:S01]  /*08d0*/  UMOV UR4, 0x400 ;  /* 0x0000040000047882 */ /* 0x000fe20000000000 */
[----:B------:R-:W-:-:S06]  /*08e0*/  IADD3 R76, PT, PT, R76, 0x1, RZ ;  /* 0x000000014c4c7810 */ /* 0x000fcc0007ffe0ff */
[----:B------:R-:W-:Y:S01]  /*08f0*/  BAR.SYNC.DEFER_BLOCKING 0x0, 0x80 ;  /* 0x0002000000007b1d */ /* 0x000fe20000010000 */
[----:B------:R-:W-:Y:S01]  /*0900*/  ISETP.NE.AND P0, PT, R76, 0x20, PT ;  /* 0x000000204c00780c */ /* 0x000fe20003f05270 */
[----:B-1----:R-:W-:Y:S02]  /*0910*/  ULEA UR6, UR5, UR4, 0x18 ;  /* 0x0000000405067291 */ /* 0x002fe4000f8ec0ff */
[----:B------:R-:W-:-:S04]  /*0920*/  UIADD3 UR4, UPT, UPT, UR4, 0x4000, URZ ;  /* 0x0000400004047890 */ /* 0x000fc8000fffe0ff */
[----:B0-----:R-:W-:Y:S01]  /*0930*/  LEA R54, R2, UR6, 0x3 ;  /* 0x0000000602367c11 */ /* 0x001fe2000f8e18ff */
[----:B------:R-:W-:-:S04]  /*0940*/  ULEA UR4, UR5, UR4, 0x18 ;  /* 0x0000000405047291 */ /* 0x000fc8000f8ec0ff */
[----:B---3--:R0:W-:Y:S04]  /*0950*/  STS.64 [R54], R20 ;  /* 0x0000001436007388 */ /* 0x0081e80000000a00 */
[----:B--2---:R1:W-:Y:S04]  /*0960*/  STS.64 [R54+0x400], R22 ;  /* 0x0004001636007388 */ /* 0x0043e80000000a00 */
[----:B----4-:R1:W-:Y:S01]  /*0970*/  STS.64 [R54+0x800], R24 ;  /* 0x0008001836007388 */ /* 0x0103e20000000a00 */
[----:B0-----:R-:W-:-:S03]  /*0980*/  LEA R21, R2, UR4, 0x2 ;  /* 0x0000000402157c11 */ /* 0x001fc6000f8e10ff */
[----:B-----5:R1:W-:Y:S01]  /*0990*/  STS.64 [R54+0xc00], R26 ;  /* 0x000c001a36007388 */ /* 0x0203e20000000a00 */
[----:B------:R-:W-:-:S03]  /*09a0*/  UMOV UR4, 0x2000 ;  /* 0x0000200000047882 */ /* 0x000fc60000000000 */
[----:B------:R1:W-:Y:S04]  /*09b0*/  STS.64 [R54+0x1000], R28 ;  /* 0x0010001c36007388 */ /* 0x0003e80000000a00 */
        /* <DEDUP_REMOVED lines=11> */
[----:B------:R1:W-:Y:S04]  /*0a70*/  STS [R21], R56 ;  /* 0x0000003815007388 */ /* 0x0003e80000000800 */
[----:B------:R1:W-:Y:S04]  /*0a80*/  STS [R21+0x200], R58 ;  /* 0x0002003a15007388 */ /* 0x0003e80000000800 */
[----:B------:R1:W-:Y:S04]  /*0a90*/  STS [R21+0x400], R60 ;  /* 0x0004003c15007388 */ /* 0x0003e80000000800 */
[----:B------:R1:W-:Y:S04]  /*0aa0*/  STS [R21+0x600], R62 ;  /* 0x0006003e15007388 */ /* 0x0003e80000000800 */
[----:B------:R1:W-:Y:S04]  /*0ab0*/  STS [R21+0x800], R64 ;  /* 0x0008004015007388 */ /* 0x0003e80000000800 */
[----:B------:R1:W-:Y:S04]  /*0ac0*/  STS [R21+0xa00], R66 ;  /* 0x000a004215007388 */ /* 0x0003e80000000800 */
[----:B------:R1:W-:Y:S04]  /*0ad0*/  STS [R21+0xc00], R84 ;  /* 0x000c005415007388 */ /* 0x0003e80000000800 */
[----:B------:R1:W-:Y:S01]  /*0ae0*/  STS [R21+0xe00], R86 ;  /* 0x000e005615007388 */ /* 0x0003e20000000800 */
[----:B------:R-:W-:Y:S06]  /*0af0*/  BAR.SYNC.DEFER_BLOCKING 0x0, 0x80 ;  /* 0x0002000000007b1d */ /* 0x000fec0000010000 */
.L_x_4:
[----:B-1----:R-:W-:Y:S04]  /*0b00*/  LDS.128 R20, [R78+UR4+-0x2000] ;  /* 0xffe000044e147984 */ /* 0x002fe80008000c00 */
[----:B------:R-:W0:Y:S04]  /*0b10*/  LDS.128 R28, [R80+UR4+-0x2000] ;  /* 0xffe00004501c7984 */ /* 0x000e280008000c00 */
[----:B------:R-:W1:Y:S04]  /*0b20*/  LDS.128 R24, [R78+UR4+-0x1f80] ;  /* 0xffe080044e187984 */ /* 0x000e680008000c00 */
[----:B------:R-:W2:Y:S04]  /*0b30*/  LDS.128 R36, [R80+UR4] ;  /* 0x0000000450247984 */ /* 0x000ea80008000c00 */
[----:B------:R-:W3:Y:S04]  /*0b40*/  LDS.128 R40, [R80+UR4+-0x1f80] ;  /* 0xffe0800450287984 */ /* 0x000ee80008000c00 */
[----:B------:R-:W4:Y:S04]  /*0b50*/  LDS.128 R52, [R80+UR4+-0x1f00] ;  /* 0xffe1000450347984 */ /* 0x000f280008000c00 */
[----:B------:R-:W5:Y:S04]  /*0b60*/  LDS.128 R48, [R80+UR4+0x80] ;  /* 0x0000800450307984 */ /* 0x000f680008000c00 */
[----:B------:R-:W5:Y:S04]  /*0b70*/  LDS.128 R56, [R80+UR4+0x100] ;  /* 0x0001000450387984 */ /* 0x000f680008000c00 */
[----:B------:R-:W-:Y:S01]  /*0b80*/  LDS.128 R64, [R80+UR4+0x380] ;  /* 0x0003800450407984 */ /* 0x000fe20008000c00 */
[-C--:B0-----:R-:W-:Y:S01]  /*0b90*/  FFMA R32, R20, R28.reuse, R83 ;  /* 0x0000001c14207223 */ /* 0x081fe20000000053 */
[----:B-1----:R-:W-:-:S03]  /*0ba0*/  FFMA R28, R24, R28, R81 ;  /* 0x0000001c181c7223 */ /* 0x002fc60000000051 */
[-C--:B------:R-:W-:Y:S01]  /*0bb0*/  FFMA R33, R21, R29.reuse, R32 ;  /* 0x0000001d15217223 */ /* 0x080fe20000000020 */
[----:B------:R-:W-:-:S03]  /*0bc0*/  FFMA R29, R25, R29, R28 ;  /* 0x0000001d191d7223 */ /* 0x000fc6000000001c */
[----:B------:R-:W-:Y:S01]  /*0bd0*/  FFMA R32, R22, R30, R33 ;  /* 0x0000001e16207223 */ /* 0x000fe20000000021 */
[-C--:B--2---:R-:W-:Y:S01]  /*0be0*/  FFMA R28, R20, R36.reuse, R3 ;  /* 0x00000024141c7223 */ /* 0x084fe20000000003 */
[----:B------:R-:W-:Y:S01]  /*0bf0*/  FFMA R36, R24, R36, R85 ;  /* 0x0000002418247223 */ /* 0x000fe20000000055 */
[----:B------:R-:W-:Y:S01]  /*0c00*/  FFMA R30, R26, R30, R29 ;  /* 0x0000001e1a1e7223 */ /* 0x000fe2000000001d */
[----:B------:R-:W-:Y:S01]  /*0c10*/  FFMA R83, R23, R31, R32 ;  /* 0x0000001f17537223 */ /* 0x000fe20000000020 */
[----:B------:R-:W-:Y:S01]  /*0c20*/  FFMA R3, R21, R37, R28 ;  /* 0x0000002515037223 */ /* 0x000fe2000000001c */
[----:B------:R-:W-:Y:S01]  /*0c30*/  LDS.128 R32, [R80+UR4+0x180] ;  /* 0x0001800450207984 */ /* 0x000fe20008000c00 */
[----:B------:R-:W-:Y:S01]  /*0c40*/  FFMA R81, R27, R31, R30 ;  /* 0x0000001f1b517223 */ /* 0x000fe2000000001e */
[----:B------:R-:W-:Y:S01]  /*0c50*/  FFMA R37, R25, R37, R36 ;  /* 0x0000002519257223 */ /* 0x000fe20000000024 */
[C---:B---3--:R-:W-:Y:S01]  /*0c60*/  FFMA R36, R20.reuse, R40, R79 ;  /* 0x0000002814247223 */ /* 0x048fe2000000004f */
[----:B------:R-:W0:Y:S01]  /*0c70*/  LDS.128 R28, [R80+UR4+-0x1e80] ;  /* 0xffe18004501c7984 */ /* 0x000e220008000c00 */
[----:B----4-:R-:W-:Y:S01]  /*0c80*/  FFMA R60, R20, R52, R75 ;  /* 0x00000034143c7223 */ /* 0x010fe2000000004b */
[C---:B------:R-:W-:Y:S01]  /*0c90*/  FFMA R40, R24.reuse, R40, R77 ;  /* 0x0000002818287223 */ /* 0x040fe2000000004d */
[----:B------:R-:W-:Y:S01]  /*0ca0*/  FFMA R52, R24, R52, R73 ;  /* 0x0000003418347223 */ /* 0x000fe20000000049 */
[-C--:B------:R-:W-:Y:S01]  /*0cb0*/  FFMA R44, R22, R38.reuse, R3 ;  /* 0x00000026162c7223 */ /* 0x080fe20000000003 */
[C---:B------:R-:W-:Y:S01]  /*0cc0*/  FFMA R45, R21.reuse, R41, R36 ;  /* 0x00000029152d7223 */ /* 0x040fe20000000024 */
[----:B------:R-:W-:Y:S01]  /*0cd0*/  FFMA R61, R21, R53, R60 ;  /* 0x00000035153d7223 */ /* 0x000fe2000000003c */
[----:B------:R-:W-:Y:S01]  /*0ce0*/  FFMA R38, R26, R38, R37 ;  /* 0x000000261a267223 */ /* 0x000fe20000000025 */
[C---:B------:R-:W-:Y:S01]  /*0cf0*/  FFMA R41, R25.reuse, R41, R40 ;  /* 0x0000002919297223 */ /* 0x040fe20000000028 */
[----:B------:R-:W-:Y:S01]  /*0d00*/  FFMA R53, R25, R53, R52 ;  /* 0x0000003519357223 */ /* 0x000fe20000000034 */
[C---:B-----5:R-:W-:Y:S01]  /*0d10*/  FFMA R40, R20.reuse, R48, R87 ;  /* 0x0000003014287223 */ /* 0x060fe20000000057 */
[----:B------:R-:W-:Y:S01]  /*0d20*/  FFMA R52, R20, R56, R91 ;  /* 0x0000003814347223 */ /* 0x000fe2000000005b */
[-C--:B------:R-:W-:Y:S01]  /*0d30*/  FFMA R3, R23, R39.reuse, R44 ;  /* 0x0000002717037223 */ /* 0x080fe2000000002c */
[C---:B------:R-:W-:Y:S01]  /*0d40*/  FFMA R60, R22.reuse, R54, R61 ;  /* 0x00000036163c7223 */ /* 0x040fe2000000003d */
[----:B------:R-:W-:Y:S01]  /*0d50*/  FFMA R44, R22, R42, R45 ;  /* 0x0000002a162c7223 */ /* 0x000fe2000000002d */
[----:B------:R-:W-:Y:S01]  /*0d60*/  FFMA R54, R26, R54, R53 ;  /* 0x000000361a367223 */ /* 0x000fe20000000035 */
[----:B------:R-:W-:Y:S01]  /*0d70*/  FFMA R85, R27, R39, R38 ;  /* 0x000000271b557223 */ /* 0x000fe20000000026 */
[C---:B------:R-:W-:Y:S01]  /*0d80*/  FFMA R48, R24.reuse, R48, R89 ;  /* 0x0000003018307223 */ /* 0x040fe20000000059 */
[C---:B------:R-:W-:Y:S01]  /*0d90*/  FFMA R45, R21.reuse, R49, R40 ;  /* 0x00000031152d7223 */ /* 0x040fe20000000028 */
[----:B------:R-:W-:Y:S01]  /*0da0*/  FFMA R56, R24, R56, R93 ;  /* 0x0000003818387223 */ /* 0x000fe2000000005d */
[----:B------:R-:W-:Y:S01]  /*0db0*/  FFMA R53, R21, R57, R52 ;  /* 0x0000003915357223 */ /* 0x000fe20000000034 */
[----:B------:R-:W1:Y:S01]  /*0dc0*/  LDS.128 R36, [R80+UR4+-0x1e00] ;  /* 0xffe2000450247984 */ /* 0x000e620008000c00 */
[----:B------:R-:W-:Y:S01]  /*0dd0*/  FFMA R73, R27, R55, R54 ;  /* 0x000000371b497223 */ /* 0x000fe20000000036 */
[C---:B------:R-:W-:Y:S01]  /*0de0*/  FFMA R49, R25.reuse, R49, R48 ;  /* 0x0000003119317223 */ /* 0x040fe20000000030 */
[----:B------:R-:W-:Y:S01]  /*0df0*/  FFMA R57, R25, R57, R56 ;  /* 0x0000003919397223 */ /* 0x000fe20000000038 */
[C---:B------:R-:W-:Y:S01]  /*0e00*/  FFMA R54, R22.reuse, R58, R53 ;  /* 0x0000003a16367223 */ /* 0x040fe20000000035 */
[C---:B------:R-:W-:Y:S01]  /*0e10*/  FFMA R79, R23.reuse, R43, R44 ;  /* 0x0000002b174f7223 */ /* 0x040fe2000000002c */
[----:B------:R-:W-:Y:S01]  /*0e20*/  FFMA R48, R22, R50, R45 ;  /* 0x0000003216307223 */ /* 0x000fe2000000002d */
[C---:B------:R-:W-:Y:S01]  /*0e30*/  FFMA R58, R26.reuse, R58, R57 ;  /* 0x0000003a1a3a7223 */ /* 0x040fe20000000039 */
[----:B------:R-:W2:Y:S01]  /*0e40*/  LDS.128 R44, [R80+UR4+-0x1d80] ;  /* 0xffe28004502c7984 */ /* 0x000ea20008000c00 */
[C---:B------:R-:W-:Y:S01]  /*0e50*/  FFMA R75, R23.reuse, R55, R60 ;  /* 0x00000037174b7223 */ /* 0x040fe2000000003c */
[-C--:B------:R-:W-:Y:S01]  /*0e60*/  FFMA R91, R23, R59.reuse, R54 ;  /* 0x0000003b175b7223 */ /* 0x080fe20000000036 */
[C---:B------:R-:W-:Y:S01]  /*0e70*/  FFMA R42, R26.reuse, R42, R41 ;  /* 0x0000002a1a2a7223 */ /* 0x040fe20000000029 */
[C---:B------:R-:W-:Y:S01]  /*0e80*/  FFMA R93, R27.reuse, R59, R58 ;  /* 0x0000003b1b5d7223 */ /* 0x040fe2000000003a */
[----:B------:R-:W-:Y:S01]  /*0e90*/  FFMA R50, R26, R50, R49 ;  /* 0x000000321a327223 */ /* 0x000fe20000000031 */
[----:B------:R-:W3:Y:S01]  /*0ea0*/  LDS.128 R56, [R80+UR4+0x300] ;  /* 0x0003000450387984 */ /* 0x000ee20008000c00 */
[----:B------:R-:W-:Y:S01]  /*0eb0*/  FFMA R77, R27, R43, R42 ;  /* 0x0000002b1b4d7223 */ /* 0x000fe2000000002a */
[-C--:B------:R-:W-:Y:S01]  /*0ec0*/  FFMA R87, R23, R51.reuse, R48 ;  /* 0x0000003317577223 */ /* 0x080fe20000000030 */
[----:B------:R-:W-:Y:S01]  /*0ed0*/  FFMA R89, R27, R51, R50 ;  /* 0x000000331b597223 */ /* 0x000fe20000000032 */
[----:B------:R-:W4:Y:S01]  /*0ee0*/  LDS.128 R40, [R80+UR4+0x200] ;  /* 0x0002000450287984 */ /* 0x000f220008000c00 */
[-C--:B0-----:R-:W-:Y:S01]  /*0ef0*/  FFMA R52, R20, R28.reuse, R71 ;  /* 0x0000001c14347223 */ /* 0x081fe20000000047 */
[C---:B------:R-:W-:Y:S01]  /*0f00*/  FFMA R28, R24.reuse, R28, R69 ;  /* 0x0000001c181c7223 */ /* 0x040fe20000000045 */
[-C--:B------:R-:W-:Y:S01]  /*0f10*/  FFMA R10, R24, R32.reuse, R10 ;  /* 0x00000020180a7223 */ /* 0x080fe2000000000a */
[----:B------:R-:W0:Y:S01]  /*0f20*/  LDS.128 R48, [R80+UR4+0x280] ;  /* 0x0002800450307984 */ /* 0x000e220008000c00 */
[-C--:B------:R-:W-:Y:S01]  /*0f30*/  FFMA R53, R21, R29.reuse, R52 ;  /* 0x0000001d15357223 */ /* 0x080fe20000000034 */
[----:B------:R-:W-:Y:S01]  /*0f40*/  FFMA R29, R25, R29, R28 ;  /* 0x0000001d191d7223 */ /* 0x000fe2000000001c */
[----:B------:R-:W-:Y:S01]  /*0f50*/  FFMA R28, R20, R32, R8 ;  /* 0x00000020141c7223 */ /* 0x000fe20000000008 */
[----:B------:R-:W-:Y:S01]  /*0f60*/  LDS.128 R60, [R80+UR4+-0x1c80] ;  /* 0xffe38004503c7984 */ /* 0x000fe20008000c00 */
[-C--:B------:R-:W-:Y:S01]  /*0f70*/  FFMA R8, R22, R30.reuse, R53 ;  /* 0x0000001e16087223 */ /* 0x080fe20000000035 */
[----:B------:R-:W-:Y:S01]  /*0f80*/  FFMA R30, R26, R30, R29 ;  /* 0x0000001e1a1e7223 */ /* 0x000fe2000000001d */
[-C--:B------:R-:W-:Y:S01]  /*0f90*/  FFMA R29, R21, R33.reuse, R28 ;  /* 0x00000021151d7223 */ /* 0x080fe2000000001c */
[----:B------:R-:W5:Y:S01]  /*0fa0*/  LDS.128 R52, [R80+UR4+-0x1d00] ;  /* 0xffe3000450347984 */ /* 0x000f620008000c00 */
[----:B------:R-:W-:Y:S01]  /*0fb0*/  UIADD3 UR4, UPT, UPT, UR4, 0x10, URZ ;  /* 0x0000001004047890 */ /* 0x000fe2000fffe0ff */
[----:B------:R-:W-:Y:S01]  /*0fc0*/  FFMA R33, R25, R33, R10 ;  /* 0x0000002119217223 */ /* 0x000fe2000000000a */
[-C--:B------:R-:W-:Y:S01]  /*0fd0*/  FFMA R10, R22, R34.reuse, R29 ;  /* 0x00000022160a7223 */ /* 0x080fe2000000001d */
[C---:B------:R-:W-:Y:S01]  /*0fe0*/  FFMA R71, R23.reuse, R31, R8 ;  /* 0x0000001f17477223 */ /* 0x040fe20000000008 */
[----:B------:R-:W-:Y:S01]  /*0ff0*/  UISETP.NE.AND UP0, UPT, UR4, 0x2080, UPT ;  /* 0x000020800400788c */ /* 0x000fe2000bf05270 */
[----:B------:R-:W-:Y:S01]  /*1000*/  FFMA R34, R26, R34, R33 ;  /* 0x000000221a227223 */ /* 0x000fe20000000021 */
[----:B------:R-:W-:Y:S01]  /*1010*/  FFMA R8, R23, R35, R10 ;  /* 0x0000002317087223 */ /* 0x000fe2000000000a */
[C---:B------:R-:W-:Y:S01]  /*1020*/  FFMA R69, R27.reuse, R31, R30 ;  /* 0x0000001f1b457223 */ /* 0x040fe2000000001e */
[-C--:B-1----:R-:W-:Y:S01]  /*1030*/  FFMA R28, R20, R36.reuse, R19 ;  /* 0x00000024141c7223 */ /* 0x082fe20000000013 */
[----:B------:R-:W-:Y:S01]  /*1040*/  FFMA R36, R24, R36, R17 ;  /* 0x0000002418247223 */ /* 0x000fe20000000011 */
[----:B------:R-:W-:-:S02]  /*1050*/  FFMA R10, R27, R35, R34 ;  /* 0x000000231b0a7223 */ /* 0x000fc40000000022 */
[-C--:B------:R-:W-:Y:S01]  /*1060*/  FFMA R17, R21, R37.reuse, R28 ;  /* 0x0000002515117223 */ /* 0x080fe2000000001c */
[----:B------:R-:W-:Y:S01]  /*1070*/  FFMA R37, R25, R37, R36 ;  /* 0x0000002519257223 */ /* 0x000fe20000000024 */
[-C--:B--2---:R-:W-:Y:S01]  /*1080*/  FFMA R28, R20, R44.reuse, R15 ;  /* 0x0000002c141c7223 */ /* 0x084fe2000000000f */
[----:B------:R-:W-:-:S03]  /*1090*/  FFMA R44, R24, R44, R13 ;  /* 0x0000002c182c7223 */ /* 0x000fc6000000000d */
[-C--:B------:R-:W-:Y:S01]  /*10a0*/  FFMA R13, R21, R45.reuse, R28 ;  /* 0x0000002d150d7223 */ /* 0x080fe2000000001c */
[----:B------:R-:W-:Y:S01]  /*10b0*/  FFMA R45, R25, R45, R44 ;  /* 0x0000002d192d7223 */ /* 0x000fe2000000002c */
[-C--:B---3--:R-:W-:Y:S01]  /*10c0*/  FFMA R68, R20, R56.reuse, R68 ;  /* 0x0000003814447223 */ /* 0x088fe20000000044 */
[----:B------:R-:W-:Y:S01]  /*10d0*/  FFMA R56, R24, R56, R70 ;  /* 0x0000003818387223 */ /* 0x000fe20000000046 */
[-C--:B----4-:R-:W-:Y:S01]  /*10e0*/  FFMA R12, R20, R40.reuse, R12 ;  /* 0x00000028140c7223 */ /* 0x090fe2000000000c */
[----:B------:R-:W-:-:S03]  /*10f0*/  FFMA R14, R24, R40, R14 ;  /* 0x00000028180e7223 */ /* 0x000fc6000000000e */
[-C--:B------:R-:W-:Y:S01]  /*1100*/  FFMA R15, R21, R41.reuse, R12 ;  /* 0x00000029150f7223 */ /* 0x080fe2000000000c */
[-C--:B0-----:R-:W-:Y:S01]  /*1110*/  FFMA R16, R20, R48.reuse, R16 ;  /* 0x0000003014107223 */ /* 0x081fe20000000010 */
[----:B------:R-:W-:Y:S01]  /*1120*/  FFMA R18, R24, R48, R18 ;  /* 0x0000003018127223 */ /* 0x000fe20000000012 */
[----:B------:R-:W-:Y:S01]  /*1130*/  FFMA R41, R25, R41, R14 ;  /* 0x0000002919297223 */ /* 0x000fe2000000000e */
[C---:B------:R-:W-:Y:S01]  /*1140*/  FFMA R14, R22.reuse, R42, R15 ;  /* 0x0000002a160e7223 */ /* 0x040fe2000000000f */
[-C--:B------:R-:W-:Y:S01]  /*1150*/  FFMA R15, R21, R49.reuse, R16 ;  /* 0x00000031150f7223 */ /* 0x080fe20000000010 */
[----:B------:R-:W-:Y:S01]  /*1160*/  FFMA R49, R25, R49, R18 ;  /* 0x0000003119317223 */ /* 0x000fe20000000012 */
[----:B------:R-:W-:Y:S01]  /*1170*/  FFMA R12, R22, R38, R17 ;  /* 0x00000026160c7223 */ /* 0x000fe20000000011 */
[-C--:B-----5:R-:W-:Y:S01]  /*1180*/  FFMA R28, R20, R52.reuse, R11 ;  /* 0x00000034141c7223 */ /* 0x0a0fe2000000000b */
[----:B------:R-:W-:Y:S01]  /*1190*/  FFMA R52, R24, R52, R9 ;  /* 0x0000003418347223 */ /* 0x000fe20000000009 */
[-C--:B------:R-:W-:Y:S01]  /*11a0*/  FFMA R11, R21, R57.reuse, R68 ;  /* 0x00000039150b7223 */ /* 0x080fe20000000044 */
[----:B------:R-:W-:Y:S01]  /*11b0*/  FFMA R57, R25, R57, R56 ;  /* 0x0000003919397223 */ /* 0x000fe20000000038 */
[-C--:B------:R-:W-:Y:S01]  /*11c0*/  FFMA R9, R21, R53.reuse, R28 ;  /* 0x0000003515097223 */ /* 0x080fe2000000001c */
[----:B------:R-:W-:Y:S01]  /*11d0*/  FFMA R53, R25, R53, R52 ;  /* 0x0000003519357223 */ /* 0x000fe20000000034 */
[C---:B------:R-:W-:Y:S01]  /*11e0*/  FFMA R68, R22.reuse, R58, R11 ;  /* 0x0000003a16447223 */ /* 0x040fe2000000000b */
[C---:B------:R-:W-:Y:S01]  /*11f0*/  FFMA R16, R22.reuse, R46, R13 ;  /* 0x0000002e16107223 */ /* 0x040fe2000000000d */
[C---:B------:R-:W-:Y:S01]  /*1200*/  FFMA R28, R22.reuse, R54, R9 ;  /* 0x00000036161c7223 */ /* 0x040fe20000000009 */
[----:B------:R-:W-:Y:S01]  /*1210*/  FFMA R18, R22, R50, R15 ;  /* 0x0000003216127223 */ /* 0x000fe2000000000f */
[C---:B------:R-:W-:Y:S01]  /*1220*/  FFMA R38, R26.reuse, R38, R37 ;  /* 0x000000261a267223 */ /* 0x040fe20000000025 */
[----:B------:R-:W-:Y:S01]  /*1230*/  FFMA R42, R26, R42, R41 ;  /* 0x0000002a1a2a7223 */ /* 0x000fe20000000029 */
[----:B------:R-:W-:Y:S01]  /*1240*/  FFMA R11, R23, R55, R28 ;  /* 0x00000037170b7223 */ /* 0x000fe2000000001c */
[-C--:B------:R-:W-:Y:S01]  /*1250*/  FFMA R28, R20, R60.reuse, R7 ;  /* 0x0000003c141c7223 */ /* 0x080fe20000000007 */
[----:B------:R-:W-:Y:S01]  /*1260*/  FFMA R60, R24, R60, R5 ;  /* 0x0000003c183c7223 */ /* 0x000fe20000000005 */
[-C--:B------:R-:W-:Y:S01]  /*1270*/  FFMA R20, R20, R64.reuse, R72 ;  /* 0x0000004014147223 */ /* 0x080fe20000000048 */
[----:B------:R-:W-:Y:S01]  /*1280*/  FFMA R24, R24, R64, R74 ;  /* 0x0000004018187223 */ /* 0x000fe2000000004a */
[-C--:B------:R-:W-:Y:S01]  /*1290*/  FFMA R5, R21, R61.reuse, R28 ;  /* 0x0000003d15057223 */ /* 0x080fe2000000001c */
[----:B------:R-:W-:Y:S01]  /*12a0*/  FFMA R61, R25, R61, R60 ;  /* 0x0000003d193d7223 */ /* 0x000fe2000000003c */
[-C--:B------:R-:W-:Y:S01]  /*12b0*/  FFMA R21, R21, R65.reuse, R20 ;  /* 0x0000004115157223 */ /* 0x080fe20000000014 */
[----:B------:R-:W-:Y:S01]  /*12c0*/  FFMA R25, R25, R65, R24 ;  /* 0x0000004119197223 */ /* 0x000fe20000000018 */
[----:B------:R-:W-:Y:S01]  /*12d0*/  FFMA R20, R22, R62, R5 ;  /* 0x0000003e16147223 */ /* 0x000fe20000000005 */
[C---:B------:R-:W-:Y:S01]  /*12e0*/  FFMA R46, R26.reuse, R46, R45 ;  /* 0x0000002e1a2e7223 */ /* 0x040fe2000000002d */
[C---:B------:R-:W-:Y:S01]  /*12f0*/  FFMA R50, R26.reuse, R50, R49 ;  /* 0x000000321a327223 */ /* 0x040fe20000000031 */
[C---:B------:R-:W-:Y:S01]  /*1300*/  FFMA R54, R26.reuse, R54, R53 ;  /* 0x000000361a367223 */ /* 0x040fe20000000035 */
[C---:B------:R-:W-:Y:S01]  /*1310*/  FFMA R58, R26.reuse, R58, R57 ;  /* 0x0000003a1a3a7223 */ /* 0x040fe20000000039 */
        /* <DEDUP_REMOVED lines=14> */
[-C--:B------:R-:W-:Y:S01]  /*1400*/  FFMA R7, R23, R63.reuse, R20 ;  /* 0x0000003f17077223 */ /* 0x080fe20000000014 */
[----:B------:R-:W-:Y:S01]  /*1410*/  FFMA R5, R27, R63, R62 ;  /* 0x0000003f1b057223 */ /* 0x000fe2000000003e */
[-C--:B------:R-:W-:Y:S01]  /*1420*/  FFMA R72, R23, R67.reuse, R22 ;  /* 0x0000004317487223 */ /* 0x080fe20000000016 */
[----:B------:R-:W-:Y:S01]  /*1430*/  FFMA R74, R27, R67, R26 ;  /* 0x000000431b4a7223 */ /* 0x000fe2000000001a */
[----:B------:R-:W-:Y:S06]  /*1440*/  BRA.U UP0, `(.L_x_4) ;  /* 0xfffffff500ac7547 */ /* 0x000fec000b83ffff */
[----:B------:R-:W-:Y:S05]  /*1450*/  @P0 BRA `(.L_x_5) ;  /* 0xfffffff000940947 */ /* 0x000fea000383ffff */
[----:B------:R-:W0:Y:S01]  /*1460*/  LDC.64 R20, c[0x0][0x390] ;  /* 0x0000e400ff147b82 */ /* 0x000e220000000a00 */
[----:B------:R-:W-:-:S04]  /*1470*/  SHF.L.U32 R23, R2, 0x9, RZ ;  /* 0x0000000902177819 */ /* 0x000fc800000006ff */
[----:B------:R-:W-:-:S04]  /*1480*/  LOP3.LUT R23, R82, 0xe000, R23, 0xf8, !PT ;  /* 0x0000e00052177812 */ /* 0x000fc800078ef817 */
[----:B------:R-:W-:-:S04]  /*1490*/  IADD3 R23, PT, PT, R6, R23, RZ ;  /* 0x0000001706177210 */ /* 0x000fc80007ffe0ff */
[----:B------:R-:W-:-:S05]  /*14a0*/  LEA R23, R0, R23, 0x5 ;  /* 0x0000001700177211 */ /* 0x000fca00078e28ff */
[----:B0-----:R-:W-:-:S05]  /*14b0*/  IMAD.WIDE R20, R23, 0x4, R20 ;  /* 0x0000000417147825 */ /* 0x001fca00078e0214 */
[----:B------:R-:W-:Y:S04]  /*14c0*/  STG.E desc[UR8][R20.64], R83 ;  /* 0x0000005314007986 */ /* 0x000fe8000c101908 */
        /* <DEDUP_REMOVED lines=30> */
[----:B------:R-:W-:Y:S01]  /*16b0*/  STG.E desc[UR8][R20.64+0x47004], R74 ;  /* 0x0470044a14007986 */ /* 0x000fe2000c101908 */
[----:B------:R-:W-:Y:S05]  /*16c0*/  EXIT ;  /* 0x000000000000794d */ /* 0x000fea0003800000 */
.L_x_3:
[----:B------:R-:W1:Y:S01]  /*16d0*/  S2R R69, SR_TID.X ;  /* 0x0000000000457919 */ /* 0x000e620000002100 */
[C---:B------:R-:W-:Y:S02]  /*16e0*/  SHF.L.U32 R2, R0.reuse, 0xf, RZ ;  /* 0x0000000f00027819 */ /* 0x040fe400000006ff */
[----:B------:R-:W-:Y:S02]  /*16f0*/  CS2R R38, SRZ ;  /* 0x0000000000267805 */ /* 0x000fe4000001ff00 */
[C---:B------:R-:W-:Y:S02]  /*1700*/  SHF.L.U32 R71, R0.reuse, 0xc, RZ ;  /* 0x0000000c00477819 */ /* 0x040fe400000006ff */
[----:B------:R-:W-:Y:S02]  /*1710*/  CS2R R40, SRZ ;  /* 0x0000000000287805 */ /* 0x000fe4000001ff00 */
[----:B------:R-:W-:Y:S01]  /*1720*/  LOP3.LUT R70, R0, 0x1f, RZ, 0xc0, !PT ;  /* 0x0000001f00467812 */ /* 0x000fe200078ec0ff */
[----:B------:R-:W-:Y:S01]  /*1730*/  HFMA2 R0, -RZ, RZ, 0, 0 ;  /* 0x00000000ff007431 */ /* 0x000fe200000001ff */
[----:B------:R-:W-:-:S02]  /*1740*/  MOV R73, RZ ;  /* 0x000000ff00497202 */ /* 0x000fc40000000f00 */
[----:B------:R-:W-:Y:S02]  /*1750*/  CS2R R42, SRZ ;  /* 0x00000000002a7805 */ /* 0x000fe4000001ff00 */
[----:B------:R-:W-:Y:S02]  /*1760*/  CS2R R44, SRZ ;  /* 0x00000000002c7805 */ /* 0x000fe4000001ff00 */
[----:B------:R-:W-:Y:S02]  /*1770*/  CS2R R46, SRZ ;  /* 0x00000000002e7805 */ /* 0x000fe4000001ff00 */
[----:B------:R-:W-:Y:S02]  /*1780*/  CS2R R48, SRZ ;  /* 0x0000000000307805 */ /* 0x000fe4000001ff00 */
[----:B------:R-:W-:Y:S02]  /*1790*/  CS2R R50, SRZ ;  /* 0x0000000000327805 */ /* 0x000fe4000001ff00 */
[----:B------:R-:W-:-:S02]  /*17a0*/  CS2R R52, SRZ ;  /* 0x0000000000347805 */ /* 0x000fc4000001ff00 */
[----:B------:R-:W-:Y:S02]  /*17b0*/  CS2R R54, SRZ ;  /* 0x0000000000367805 */ /* 0x000fe4000001ff00 */
[----:B------:R-:W-:Y:S02]  /*17c0*/  CS2R R56, SRZ ;  /* 0x0000000000387805 */ /* 0x000fe4000001ff00 */
[----:B------:R-:W-:Y:S02]  /*17d0*/  CS2R R58, SRZ ;  /* 0x00000000003a7805 */ /* 0x000fe4000001ff00 */
[----:B------:R-:W-:Y:S02]  /*17e0*/  CS2R R60, SRZ ;  /* 0x00000000003c7805 */ /* 0x000fe4000001ff00 */
[----:B------:R-:W-:Y:S02]  /*17f0*/  CS2R R62, SRZ ;  /* 0x00000000003e7805 */ /* 0x000fe4000001ff00 */
[----:B------:R-:W-:-:S02]  /*1800*/  CS2R R64, SRZ ;  /* 0x0000000000407805 */ /* 0x000fc4000001ff00 */
[----:B------:R-:W-:Y:S02]  /*1810*/  CS2R R66, SRZ ;  /* 0x0000000000427805 */ /* 0x000fe4000001ff00 */
[----:B------:R-:W-:Y:S02]  /*1820*/  MOV R68, RZ ;  /* 0x000000ff00447202 */ /* 0x000fe40000000f00 */
[C---:B-1----:R-:W-:Y:S02]  /*1830*/  SHF.L.U32 R3, R69.reuse, 0x5, RZ ;  /* 0x0000000545037819 */ /* 0x042fe400000006ff */
[C---:B------:R-:W-:Y:S02]  /*1840*/  SHF.L.U32 R72, R69.reuse, 0x1, RZ ;  /* 0x0000000145487819 */ /* 0x040fe400000006ff */
[----:B------:R-:W-:Y:S02]  /*1850*/  LOP3.LUT R2, R2, R3, R69, 0xfe, !PT ;  /* 0x0000000302027212 */ /* 0x000fe400078efe45 */
[----:B------:R-:W-:-:S02]  /*1860*/  SHF.L.U32 R76, R69, 0x4, RZ ;  /* 0x00000004454c7819 */ /* 0x000fc400000006ff */
[----:B------:R-:W-:Y:S02]  /*1870*/  LOP3.LUT R2, R2, 0xf8c1f, RZ, 0xc0, !PT ;  /* 0x000f8c1f02027812 */ /* 0x000fe400078ec0ff */
[----:B------:R-:W-:Y:S02]  /*1880*/  SHF.L.U32 R75, R69, 0x6, RZ ;  /* 0x00000006454b7819 */ /* 0x000fe400000006ff */
[----:B------:R-:W-:Y:S02]  /*1890*/  LOP3.LUT R74, R2, 0xfff00000, R71, 0xf8, !PT ;  /* 0xfff00000024a7812 */ /* 0x000fe400078ef847 */
[----:B------:R-:W-:Y:S02]  /*18a0*/  LOP3.LUT R71, R71, 0xfffe0000, RZ, 0xc0, !PT ;  /* 0xfffe000047477812 */ /* 0x000fe400078ec0ff */
[----:B------:R-:W-:Y:S02]  /*18b0*/  LOP3.LUT R72, R72, 0x1e, RZ, 0xc0, !PT ;  /* 0x0000001e48487812 */ /* 0x000fe400078ec0ff */
[----:B------:R-:W-:-:S02]  /*18c0*/  LOP3.LUT R76, R76, 0x700, RZ, 0xc0, !PT ;  /* 0x000007004c4c7812 */ /* 0x000fc400078ec0ff */
[----:B------:R-:W-:-:S07]  /*18d0*/  LOP3.LUT R75, R75, 0x3c0, RZ, 0xc0, !PT ;  /* 0x000003c04b4b7812 */ /* 0x000fce00078ec0ff */
.L_x_7:
        /* <DEDUP_REMOVED lines=41> */
[----:B------:R-:W-:-:S03]  /*1b70*/  ULEA UR5, UR5, UR4, 0x18 ;  /* 0x0000000405057291 */ /* 0x000fc6000f8ec0ff */
[----:B------:R-:W-:Y:S01]  /*1b80*/  UMOV UR4, URZ ;  /* 0x000000ff00047c82 */ /* 0x000fe20008000000 */
[----:B---3--:R0:W-:Y:S04]  /*1b90*/  STS.64 [R26], R2 ;  /* 0x000000021a007388 */ /* 0x0081e80000000a00 */
[----:B--2---:R1:W-:Y:S04]  /*1ba0*/  STS.64 [R26+0x400], R4 ;  /* 0x000400041a007388 */ /* 0x0043e80000000a00 */
[----:B----4-:R1:W-:Y:S01]  /*1bb0*/  STS.64 [R26+0x800], R6 ;  /* 0x000800061a007388 */ /* 0x0103e20000000a00 */
[----:B0-----:R-:W-:-:S03]  /*1bc0*/  LEA R2, R69, UR5, 0x2 ;  /* 0x0000000545027c11 */ /* 0x001fc6000f8e10ff */
[----:B-----5:R1:W-:Y:S04]  /*1bd0*/  STS.64 [R26+0xc00], R8 ;  /* 0x000c00081a007388 */ /* 0x0203e80000000a00 */
        /* <DEDUP_REMOVED lines=21> */
.L_x_6:
[----:B------:R-:W-:Y:S02]  /*1d30*/  IADD3 R3, PT, PT, R75, UR4, RZ ;  /* 0x000000044b037c10 */ /* 0x000fe4000fffe0ff */
[----:B-1----:R-:W-:Y:S01]  /*1d40*/  IADD3 R2, PT, PT, R76, UR4, RZ ;  /* 0x000000044c027c10 */ /* 0x002fe2000fffe0ff */
[----:B------:R-:W-:Y:S01]  /*1d50*/  UIADD3 UR4, UPT, UPT, UR4, 0x1, URZ ;  /* 0x0000000104047890 */ /* 0x000fe2000fffe0ff */
[----:B------:R-:W-:Y:S02]  /*1d60*/  LEA R3, R3, UR5, 0x2 ;  /* 0x0000000503037c11 */ /* 0x000fe4000f8e10ff */
[----:B------:R-:W-:Y:S01]  /*1d70*/  LEA R4, R2, UR6, 0x2 ;  /* 0x0000000602047c11 */ /* 0x000fe2000f8e10ff */
[----:B------:R-:W-:Y:S02]  /*1d80*/  UISETP.NE.AND UP0, UPT, UR4, 0x20, UPT ;  /* 0x000000200400788c */ /* 0x000fe4000bf05270 */
[----:B------:R-:W-:Y:S04]  /*1d90*/  LDS R5, [R3] ;  /* 0x0000000003057984 */ /* 0x000fe80000000800 */
[----:B------:R-:W-:Y:S04]  /*1da0*/  LDS R2, [R3+0x80] ;  /* 0x0000800003027984 */ /* 0x000fe80000000800 */
[----:B------:R-:W0:Y:S04]  /*1db0*/  LDS R6, [R4] ;  /* 0x0000000004067984 */ /* 0x000e280000000800 */
[----:B------:R-:W1:Y:S04]  /*1dc0*/  LDS R7, [R4+0x2000] ;  /* 0x0020000004077984 */ /* 0x000e680000000800 */
[----:B------:R-:W2:Y:S04]  /*1dd0*/  LDS R9, [R4+0x80] ;  /* 0x0000800004097984 */ /* 0x000ea80000000800 */
[----:B------:R-:W3:Y:S04]  /*1de0*/  LDS R11, [R4+0x2080] ;  /* 0x00208000040b7984 */ /* 0x000ee80000000800 */
[----:B------:R-:W4:Y:S04]  /*1df0*/  LDS R13, [R4+0x100] ;  /* 0x00010000040d7984 */ /* 0x000f280000000800 */
[----:B------:R-:W5:Y:S04]  /*1e00*/  LDS R15, [R4+0x2100] ;  /* 0x00210000040f7984 */ /* 0x000f680000000800 */
[----:B------:R-:W5:Y:S04]  /*1e10*/  LDS R17, [R4+0x180] ;  /* 0x0001800004117984 */ /* 0x000f680000000800 */
[----:B------:R-:W5:Y:S04]  /*1e20*/  LDS R19, [R4+0x2180] ;  /* 0x0021800004137984 */ /* 0x000f680000000800 */
[----:B------:R-:W5:Y:S04]  /*1e30*/  LDS R21, [R4+0x200] ;  /* 0x0002000004157984 */ /* 0x000f680000000800 */
[----:B------:R-:W5:Y:S04]  /*1e40*/  LDS R23, [R4+0x2200] ;  /* 0x0022000004177984 */ /* 0x000f680000000800 */
[----:B------:R-:W5:Y:S01]  /*1e50*/  LDS R25, [R4+0x280] ;  /* 0x0002800004197984 */ /* 0x000f620000000800 */
[-C--:B0-----:R-:W-:Y:S01]  /*1e60*/  FFMA R68, R5, R6.reuse, R68 ;  /* 0x0000000605447223 */ /* 0x081fe20000000044 */
[----:B------:R-:W-:-:S02]  /*1e70*/  FFMA R67, R2, R6, R67 ;  /* 0x0000000602437223 */ /* 0x000fc40000000043 */
[----:B------:R-:W0:Y:S01]  /*1e80*/  LDS R3, [R4+0x2280] ;  /* 0x0022800004037984 */ /* 0x000e220000000800 */
[CC--:B-1----:R-:W-:Y:S01]  /*1e90*/  FFMA R52, R5.reuse, R7.reuse, R52 ;  /* 0x0000000705347223 */ /* 0x0c2fe20000000034 */
[C---:B------:R-:W-:Y:S02]  /*1ea0*/  FFMA R51, R2.reuse, R7, R51 ;  /* 0x0000000702337223 */ /* 0x040fe40000000033 */
[----:B------:R-:W1:Y:S01]  /*1eb0*/  LDS R27, [R4+0x300] ;  /* 0x00030000041b7984 */ /* 0x000e620000000800 */
[CC--:B--2---:R-:W-:Y:S01]  /*1ec0*/  FFMA R66, R5.reuse, R9.reuse, R66 ;  /* 0x0000000905427223 */ /* 0x0c4fe20000000042 */
[C---:B------:R-:W-:Y:S02]  /*1ed0*/  FFMA R65, R2.reuse, R9, R65 ;  /* 0x0000000902417223 */ /* 0x040fe40000000041 */
[----:B------:R-:W2:Y:S01]  /*1ee0*/  LDS R29, [R4+0x2300] ;  /* 0x00230000041d7984 */ /* 0x000ea20000000800 */
[-C--:B---3--:R-:W-:Y:S01]  /*1ef0*/  FFMA R50, R5, R11.reuse, R50 ;  /* 0x0000000b05327223 */ /* 0x088fe20000000032 */
[----:B------:R-:W-:-:S02]  /*1f00*/  FFMA R49, R2, R11, R49 ;  /* 0x0000000b02317223 */ /* 0x000fc40000000031 */
[----:B------:R-:W3:Y:S01]  /*1f10*/  LDS R31, [R4+0x380] ;  /* 0x00038000041f7984 */ /* 0x000ee20000000800 */
[CC--:B----4-:R-:W-:Y:S01]  /*1f20*/  FFMA R64, R5.reuse, R13.reuse, R64 ;  /* 0x0000000d05407223 */ /* 0x0d0fe20000000040 */
[C---:B------:R-:W-:Y:S02]  /*1f30*/  FFMA R63, R2.reuse, R13, R63 ;  /* 0x0000000d023f7223 */ /* 0x040fe4000000003f */
[----:B------:R-:W4:Y:S01]  /*1f40*/  LDS R33, [R4+0x2380] ;  /* 0x0023800004217984 */ /* 0x000f220000000800 */
[CC--:B-----5:R-:W-:Y:S01]  /*1f50*/  FFMA R48, R5.reuse, R15.reuse, R48 ;  /* 0x0000000f05307223 */ /* 0x0e0fe20000000030 */
[C---:B------:R-:W-:Y:S01]  /*1f60*/  FFMA R47, R2.reuse, R15, R47 ;  /* 0x0000000f022f7223 */ /* 0x040fe2000000002f */
[CC--:B------:R-:W-:Y:S01]  /*1f70*/  FFMA R62, R5.reuse, R17.reuse, R62 ;  /* 0x00000011053e7223 */ /* 0x0c0fe2000000003e */
        /* <DEDUP_REMOVED lines=9> */
[CC--:B0-----:R-:W-:Y:S01]  /*2010*/  FFMA R42, R5.reuse, R3.reuse, R42 ;  /* 0x00000003052a7223 */ /* 0x0c1fe2000000002a */
[C---:B------:R-:W-:Y:S01]  /*2020*/  FFMA R41, R2.reuse, R3, R41 ;  /* 0x0000000302297223 */ /* 0x040fe20000000029 */
[CC--:B-1----:R-:W-:Y:S01]  /*2030*/  FFMA R56, R5.reuse, R27.reuse, R56 ;  /* 0x0000001b05387223 */ /* 0x0c2fe20000000038 */
[C---:B------:R-:W-:Y:S01]  /*2040*/  FFMA R55, R2.reuse, R27, R55 ;  /* 0x0000001b02377223 */ /* 0x040fe20000000037 */
[CC--:B--2---:R-:W-:Y:S01]  /*2050*/  FFMA R40, R5.reuse, R29.reuse, R40 ;  /* 0x0000001d05287223 */ /* 0x0c4fe20000000028 */
[C---:B------:R-:W-:Y:S01]  /*2060*/  FFMA R39, R2.reuse, R29, R39 ;  /* 0x0000001d02277223 */ /* 0x040fe20000000027 */
[CC--:B---3--:R-:W-:Y:S01]  /*2070*/  FFMA R54, R5.reuse, R31.reuse, R54 ;  /* 0x0000001f05367223 */ /* 0x0c8fe20000000036 */
[C---:B------:R-:W-:Y:S01]  /*2080*/  FFMA R53, R2.reuse, R31, R53 ;  /* 0x0000001f02357223 */ /* 0x040fe20000000035 */
[-C--:B----4-:R-:W-:Y:S01]  /*2090*/  FFMA R38, R5, R33.reuse, R38 ;  /* 0x0000002105267223 */ /* 0x090fe20000000026 */
        /* <DEDUP_REMOVED lines=42> */
.L_x_8:
[----:B------:R-:W-:-:S00]  /*2340*/  BRA `(.L_x_8) ;  /* 0xfffffffc00fc7947 */ /* 0x000fc0000383ffff */
[----:B------:R-:W-:-:S00]  /*2350*/  NOP ;  /* 0x0000000000007918 */ /* 0x000fc00000000000 */
        /* <DEDUP_REMOVED lines=10> */
.L_x_9:


//--------------------- .nv.shared.bgemm_shared_8192_bgemm_shared_8192_copy_fused_kernel_bfuse_idx_0 --------------------------
	.section	.nv.shared.bgemm_shared_8192_bgemm_shared_8192_copy_fused_kernel_bfuse_idx_0,"aw",@nobits
	.sectionflags	@""
	.align	4
.nv.shared.bgemm_shared_8192_bgemm_shared_8192_copy_fused_kernel_bfuse_idx_0:
	.zero		33792


//--------------------- .nv.shared.reserved.0     --------------------------
	.section	.nv.shared.reserved.0,"aw",@nobits
	.weak		__nv_reservedSMEM_offset_0_alias
	.size		__nv_reservedSMEM_offset_0_alias, 0, 64
	.other		__nv_reservedSMEM_offset_0_alias,@"STO_CUDA_RESERVED_SHARED STV_DEFAULT"
__nv_reservedSMEM_offset_0_alias:
	.zero		0
	.zero		64


//--------------------- .nv.constant0.bgemm_shared_8192_bgemm_shared_8192_copy_fused_kernel_bfuse_idx_0 --------------------------
	.section	.nv.constant0.bgemm_shared_8192_bgemm_shared_8192_copy_fused_kernel_bfuse_idx_0,"a",@progbits
	.sectionflags	@""
	.align	4
.nv.constant0.bgemm_shared_8192_bgemm_shared_8192_copy_fused_kernel_bfuse_idx_0:
	.zero		944


//--------------------- SYMBOLS --------------------------

	.type		.nv.reservedSmem.offset0,@object
	.size		.nv.reservedSmem.offset0,0x4
	.type		.nv.reservedSmem.cap,@object
	.size		.nv.reservedSmem.cap,0x4
